// auto-generated by cutlass_sweep.gemm — config: {"arch": "sm_90", "cluster_m": 1, "cluster_n": 1, "cublas_kernel_name": "sm90_xmma_gemm_f16f16_f16f32_f32_tt_n_tilesize128x256x32_warpgroupsize2x1x1_aux_f16_dgelu_execute_segment_k_off_kernel__5x_cublas", "dtype": "fp16", "dtype_b": "fp16", "dtype_c_cpp": "cutlass::half_t", "layout": "tt", "stages": 0, "tile_k": 32, "tile_m": 128, "tile_n": 256}
#include "cutlass/cutlass.h"
#include "cutlass/gemm/collective/collective_builder.hpp"
#include "cutlass/gemm/device/gemm_universal_adapter.h"
#include "cutlass/gemm/kernel/gemm_universal.hpp"
#include "cutlass/epilogue/collective/collective_builder.hpp"

using ElemA = cutlass::half_t;
using ElemB = cutlass::half_t;
using ElemCD = cutlass::half_t;
using Acc  = float;
using TileShape    = cute::Shape<cute::_128, cute::_256, cute::_32>;
using ClusterShape = cute::Shape<cute::_1, cute::_1, cute::_1>;

using CollectiveEpilogue = typename cutlass::epilogue::collective::CollectiveBuilder<
    cutlass::arch::Sm90, cutlass::arch::OpClassTensorOp,
    TileShape, ClusterShape,
    cutlass::epilogue::collective::EpilogueTileAuto,
    Acc, Acc,
    ElemCD, cutlass::layout::RowMajor, 128 / cutlass::sizeof_bits<ElemCD>::value,
    ElemCD, cutlass::layout::RowMajor, 128 / cutlass::sizeof_bits<ElemCD>::value,
    cutlass::epilogue::collective::EpilogueScheduleAuto
  >::CollectiveOp;

using CollectiveMainloop = typename cutlass::gemm::collective::CollectiveBuilder<
    cutlass::arch::Sm90, cutlass::arch::OpClassTensorOp,
    ElemA, cutlass::layout::ColumnMajor, 128 / cutlass::sizeof_bits<ElemA>::value,
    ElemB, cutlass::layout::ColumnMajor, 128 / cutlass::sizeof_bits<ElemB>::value,
    Acc,
    TileShape, ClusterShape,
    cutlass::gemm::collective::StageCountAutoCarveout<static_cast<int>(sizeof(typename CollectiveEpilogue::SharedStorage))>,
    cutlass::gemm::collective::KernelScheduleAuto
  >::CollectiveOp;

using GemmKernel = cutlass::gemm::kernel::GemmUniversal<
    cute::Shape<int,int,int,int>,
    CollectiveMainloop,
    CollectiveEpilogue
>;
using Gemm = cutlass::gemm::device::GemmUniversalAdapter<GemmKernel>;

// Force the device kernel symbol into the cubin without needing a host main.
auto* _anchor = &cutlass::device_kernel<GemmKernel>;


// ===== COMPILED SASS (sm_90a) =====

	.target	sm_90a

	.elftype	@"ET_EXEC"


//--------------------- .note.nv.tkinfo           --------------------------
	.section	.note.nv.tkinfo,"",@"SHT_NOTE"
	.sectionflags	@"SHF_NOTE_NV_TKINFO"
	.tkinfo
        /*0018*/ 	.word	0x00000002
        /*0030*/ 	.string	""
        /*0030*/ 	.string	"ptxas"
        /*0030*/ 	.string	"Cuda compilation tools, release 13.0, V13.0.88"
        /*0030*/ 	.string	"Build cuda_13.0.r13.0/compiler.36424714_0"
        /*0030*/ 	.string	"-arch sm_90a -m 64 "



//--------------------- .note.nv.cuinfo           --------------------------
	.section	.note.nv.cuinfo,"",@"SHT_NOTE"
	.sectionflags	@"SHF_NOTE_NV_CUINFO"
        /*0018*/ 	.short	0x0002
        /*001a*/ 	.short	0x005a
        /*001c*/ 	.short	0x0082
	.zero		2


//--------------------- .nv.info                  --------------------------
	.section	.nv.info,"",@"SHT_CUDA_INFO"
	.align	4


	//----- nvinfo : EIATTR_REGCOUNT
	.align		4
        /*0000*/ 	.byte	0x04, 0x2f
        /*0002*/ 	.short	(.L_15 - .L_14)
	.align		4
.L_14:
        /*0004*/ 	.word	index@(_ZN7cutlass13device_kernelINS_4gemm6kernel13GemmUniversalIN4cute5tupleIJiiiiEEENS1_10collective13CollectiveMmaINS1_34MainloopSm90TmaGmmaWarpSpecializedILi9ENS5_IJNS4_1CILi1EEESB_SB_EEENS1_35KernelTmaWarpSpecializedCooperativeEEENS5_IJNSA_ILi128EEENSA_ILi256EEENSA_ILi32EEEEEENS_6half_tENS5_IJSB_llEEESJ_NS5_IJlSB_lEEENS4_8TiledMMAINS4_8MMA_AtomIJNS4_4SM904GMMA26MMA_64x256x16_F32F16F16_SSILNSP_5MajorE1ELSR_0ELNSP_7ScaleInE1ELSS_1EEEEEENS4_6LayoutINS5_IJNSA_ILi2EEESB_SB_EEENS5_IJSB_NSA_ILi0EEESY_EEEEENS5_IJNS4_10UnderscoreES11_S11_EEEEENS4_13SM90_TMA_LOADENS4_14ComposedLayoutINS4_7SwizzleILi3ELi4ELi3EEENS4_18smem_ptr_flag_bitsILi16EEENSV_INS5_IJNSA_ILi64EEENSA_ILi8EEEEEENS5_IJSB_S1A_EEEEEEEvNS4_8identityES14_NS15_INS16_ILi2ELi4ELi3EEES19_NSV_INS5_IJS1B_SH_EEENS5_IJSH_SB_EEEEEEEvS1G_EENS_8epilogue10collective6detail29Sm90TmaWarpSpecializedAdapterINS1O_15DefaultEpilogueISJ_SL_SL_NS1N_6thread17LinearCombinationISJ_Li1EffLNS1S_9ScaleType4KindE0ELNS_15FloatRoundStyleE2ESJ_EENS1_15EpilogueDefaultEEEEEvvEEEEvNT_6ParamsE)
        /*0008*/ 	.word	0x000000a8


	//----- nvinfo : EIATTR_FRAME_SIZE
	.align		4
.L_15:
        /*000c*/ 	.byte	0x04, 0x11
        /*000e*/ 	.short	(.L_17 - .L_16)
	.align		4
.L_16:
        /*0010*/ 	.word	index@(_ZN7cutlass13device_kernelINS_4gemm6kernel13GemmUniversalIN4cute5tupleIJiiiiEEENS1_10collective13CollectiveMmaINS1_34MainloopSm90TmaGmmaWarpSpecializedILi9ENS5_IJNS4_1CILi1EEESB_SB_EEENS1_35KernelTmaWarpSpecializedCooperativeEEENS5_IJNSA_ILi128EEENSA_ILi256EEENSA_ILi32EEEEEENS_6half_tENS5_IJSB_llEEESJ_NS5_IJlSB_lEEENS4_8TiledMMAINS4_8MMA_AtomIJNS4_4SM904GMMA26MMA_64x256x16_F32F16F16_SSILNSP_5MajorE1ELSR_0ELNSP_7ScaleInE1ELSS_1EEEEEENS4_6LayoutINS5_IJNSA_ILi2EEESB_SB_EEENS5_IJSB_NSA_ILi0EEESY_EEEEENS5_IJNS4_10UnderscoreES11_S11_EEEEENS4_13SM90_TMA_LOADENS4_14ComposedLayoutINS4_7SwizzleILi3ELi4ELi3EEENS4_18smem_ptr_flag_bitsILi16EEENSV_INS5_IJNSA_ILi64EEENSA_ILi8EEEEEENS5_IJSB_S1A_EEEEEEEvNS4_8identityES14_NS15_INS16_ILi2ELi4ELi3EEES19_NSV_INS5_IJS1B_SH_EEENS5_IJSH_SB_EEEEEEEvS1G_EENS_8epilogue10collective6detail29Sm90TmaWarpSpecializedAdapterINS1O_15DefaultEpilogueISJ_SL_SL_NS1N_6thread17LinearCombinationISJ_Li1EffLNS1S_9ScaleType4KindE0ELNS_15FloatRoundStyleE2ESJ_EENS1_15EpilogueDefaultEEEEEvvEEEEvNT_6ParamsE)
        /*0014*/ 	.word	0x00000000


	//----- nvinfo : EIATTR_MIN_STACK_SIZE
	.align		4
.L_17:
        /*0018*/ 	.byte	0x04, 0x12
        /*001a*/ 	.short	(.L_19 - .L_18)
	.align		4
.L_18:
        /*001c*/ 	.word	index@(_ZN7cutlass13device_kernelINS_4gemm6kernel13GemmUniversalIN4cute5tupleIJiiiiEEENS1_10collective13CollectiveMmaINS1_34MainloopSm90TmaGmmaWarpSpecializedILi9ENS5_IJNS4_1CILi1EEESB_SB_EEENS1_35KernelTmaWarpSpecializedCooperativeEEENS5_IJNSA_ILi128EEENSA_ILi256EEENSA_ILi32EEEEEENS_6half_tENS5_IJSB_llEEESJ_NS5_IJlSB_lEEENS4_8TiledMMAINS4_8MMA_AtomIJNS4_4SM904GMMA26MMA_64x256x16_F32F16F16_SSILNSP_5MajorE1ELSR_0ELNSP_7ScaleInE1ELSS_1EEEEEENS4_6LayoutINS5_IJNSA_ILi2EEESB_SB_EEENS5_IJSB_NSA_ILi0EEESY_EEEEENS5_IJNS4_10UnderscoreES11_S11_EEEEENS4_13SM90_TMA_LOADENS4_14ComposedLayoutINS4_7SwizzleILi3ELi4ELi3EEENS4_18smem_ptr_flag_bitsILi16EEENSV_INS5_IJNSA_ILi64EEENSA_ILi8EEEEEENS5_IJSB_S1A_EEEEEEEvNS4_8identityES14_NS15_INS16_ILi2ELi4ELi3EEES19_NSV_INS5_IJS1B_SH_EEENS5_IJSH_SB_EEEEEEEvS1G_EENS_8epilogue10collective6detail29Sm90TmaWarpSpecializedAdapterINS1O_15DefaultEpilogueISJ_SL_SL_NS1N_6thread17LinearCombinationISJ_Li1EffLNS1S_9ScaleType4KindE0ELNS_15FloatRoundStyleE2ESJ_EENS1_15EpilogueDefaultEEEEEvvEEEEvNT_6ParamsE)
        /*0020*/ 	.word	0x00000000
.L_19:


//--------------------- .nv.compat                --------------------------
	.section	.nv.compat,"",@"SHT_CUDA_COMPAT_INFO"
	.align	4
        /*0000*/ 	.byte	0x02, 0x09, 0x01, 0x00, 0x02, 0x02, 0x04, 0x00, 0x02, 0x05, 0x05, 0x00, 0x03, 0x07, 0x01, 0x01
        /*0010*/ 	.byte	0x02, 0x03, 0x01, 0x00, 0x02, 0x06, 0x01, 0x00, 0x04, 0x0b, 0x08, 0x00, 0x00, 0x00, 0x00, 0x00
        /*0020*/ 	.byte	0x00, 0x00, 0x00, 0x00


//--------------------- .nv.info._ZN7cutlass13device_kernelINS_4gemm6kernel13GemmUniversalIN4cute5tupleIJiiiiEEENS1_10collective13CollectiveMmaINS1_34MainloopSm90TmaGmmaWarpSpecializedILi9ENS5_IJNS4_1CILi1EEESB_SB_EEENS1_35KernelTmaWarpSpecializedCooperativeEEENS5_IJNSA_ILi128EEENSA_ILi256EEENSA_ILi32EEEEEENS_6half_tENS5_IJSB_llEEESJ_NS5_IJlSB_lEEENS4_8TiledMMAINS4_8MMA_AtomIJNS4_4SM904GMMA26MMA_64x256x16_F32F16F16_SSILNSP_5MajorE1ELSR_0ELNSP_7ScaleInE1ELSS_1EEEEEENS4_6LayoutINS5_IJNSA_ILi2EEESB_SB_EEENS5_IJSB_NSA_ILi0EEESY_EEEEENS5_IJNS4_10UnderscoreES11_S11_EEEEENS4_13SM90_TMA_LOADENS4_14ComposedLayoutINS4_7SwizzleILi3ELi4ELi3EEENS4_18smem_ptr_flag_bitsILi16EEENSV_INS5_IJNSA_ILi64EEENSA_ILi8EEEEEENS5_IJSB_S1A_EEEEEEEvNS4_8identityES14_NS15_INS16_ILi2ELi4ELi3EEES19_NSV_INS5_IJS1B_SH_EEENS5_IJSH_SB_EEEEEEEvS1G_EENS_8epilogue10collective6detail29Sm90TmaWarpSpecializedAdapterINS1O_15DefaultEpilogueISJ_SL_SL_NS1N_6thread17LinearCombinationISJ_Li1EffLNS1S_9ScaleType4KindE0ELNS_15FloatRoundStyleE2ESJ_EENS1_15EpilogueDefaultEEEEEvvEEEEvNT_6ParamsE --------------------------
	.section	.nv.info._ZN7cutlass13device_kernelINS_4gemm6kernel13GemmUniversalIN4cute5tupleIJiiiiEEENS1_10collective13CollectiveMmaINS1_34MainloopSm90TmaGmmaWarpSpecializedILi9ENS5_IJNS4_1CILi1EEESB_SB_EEENS1_35KernelTmaWarpSpecializedCooperativeEEENS5_IJNSA_ILi128EEENSA_ILi256EEENSA_ILi32EEEEEENS_6half_tENS5_IJSB_llEEESJ_NS5_IJlSB_lEEENS4_8TiledMMAINS4_8MMA_AtomIJNS4_4SM904GMMA26MMA_64x256x16_F32F16F16_SSILNSP_5MajorE1ELSR_0ELNSP_7ScaleInE1ELSS_1EEEEEENS4_6LayoutINS5_IJNSA_ILi2EEESB_SB_EEENS5_IJSB_NSA_ILi0EEESY_EEEEENS5_IJNS4_10UnderscoreES11_S11_EEEEENS4_13SM90_TMA_LOADENS4_14ComposedLayoutINS4_7SwizzleILi3ELi4ELi3EEENS4_18smem_ptr_flag_bitsILi16EEENSV_INS5_IJNSA_ILi64EEENSA_ILi8EEEEEENS5_IJSB_S1A_EEEEEEEvNS4_8identityES14_NS15_INS16_ILi2ELi4ELi3EEES19_NSV_INS5_IJS1B_SH_EEENS5_IJSH_SB_EEEEEEEvS1G_EENS_8epilogue10collective6detail29Sm90TmaWarpSpecializedAdapterINS1O_15DefaultEpilogueISJ_SL_SL_NS1N_6thread17LinearCombinationISJ_Li1EffLNS1S_9ScaleType4KindE0ELNS_15FloatRoundStyleE2ESJ_EENS1_15EpilogueDefaultEEEEEvvEEEEvNT_6ParamsE,"",@"SHT_CUDA_INFO"
	.sectionflags	@""
	.align	4


	//----- nvinfo : EIATTR_CUDA_API_VERSION
	.align		4
        /*0000*/ 	.byte	0x04, 0x37
        /*0002*/ 	.short	(.L_21 - .L_20)
.L_20:
        /*0004*/ 	.word	0x00000082


	//----- nvinfo : EIATTR_KPARAM_INFO
	.align		4
.L_21:
        /*0008*/ 	.byte	0x04, 0x17
        /*000a*/ 	.short	(.L_23 - .L_22)
.L_22:
        /*000c*/ 	.word	0x00000000
        /*0010*/ 	.short	0x0000
        /*0012*/ 	.short	0x0070
        /*0014*/ 	.byte	0x00, 0xf0, 0x01, 0x10


	//----- nvinfo : EIATTR_SPARSE_MMA_MASK
	.align		4
.L_23:
        /*0018*/ 	.byte	0x03, 0x50
        /*001a*/ 	.short	0x0000


	//----- nvinfo : EIATTR_MAXREG_COUNT
	.align		4
        /*001c*/ 	.byte	0x03, 0x1b
        /*001e*/ 	.short	0x00a8


	//----- nvinfo : EIATTR_NUM_BARRIERS
	.align		4
        /*0020*/ 	.byte	0x02, 0x4c
        /*0022*/ 	.byte	0x01
	.zero		1


	//----- nvinfo : EIATTR_EXTERNS
	.align		4
        /*0024*/ 	.byte	0x04, 0x0f
        /*0026*/ 	.short	(.L_25 - .L_24)


	//   ....[0]....
	.align		4
.L_24:
        /*0028*/ 	.word	index@(__assertfail)


	//----- nvinfo : EIATTR_MERCURY_ISA_VERSION
	.align		4
.L_25:
        /*002c*/ 	.byte	0x03, 0x5f
        /*002e*/ 	.short	0x0101


	//----- nvinfo : EIATTR_INT_WARP_WIDE_INSTR_OFFSETS
	.align		4
        /*0030*/ 	.byte	0x04, 0x31
        /*0032*/ 	.short	(.L_27 - .L_26)


	//   ....[0]....
.L_26:
        /*0034*/ 	.word	0x00000480


	//   ....[1]....
        /*0038*/ 	.word	0x000004b0


	//   ....[2]....
        /*003c*/ 	.word	0x00000590


	//----- nvinfo : EIATTR_COOP_GROUP_MASK_REGIDS
	.align		4
.L_27:
        /*0040*/ 	.byte	0x04, 0x29
        /*0042*/ 	.short	(.L_29 - .L_28)


	//   ....[0]....
.L_28:
        /*0044*/ 	.word	0xffffffff


	//   ....[1]....
        /*0048*/ 	.word	0xffffffff


	//   ....[2]....
        /*004c*/ 	.word	0xffffffff


	//   ....[3]....
        /*0050*/ 	.word	0xffffffff


	//   ....[4]....
        /*0054*/ 	.word	0xffffffff


	//----- nvinfo : EIATTR_COOP_GROUP_INSTR_OFFSETS
	.align		4
.L_29:
        /*0058*/ 	.byte	0x04, 0x28
        /*005a*/ 	.short	(.L_31 - .L_30)


	//   ....[0]....
.L_30:
        /*005c*/ 	.word	0x00000060


	//   ....[1]....
        /*0060*/ 	.word	0x00000070


	//   ....[2]....
        /*0064*/ 	.word	0x00000130


	//   ....[3]....
        /*0068*/ 	.word	0x00000390


	//   ....[4]....
        /*006c*/ 	.word	0x00001040


	//----- nvinfo : EIATTR_REG_RECONFIG
	.align		4
.L_31:
        /*0070*/ 	.byte	0x01, 0x54
	.zero		2


	//----- nvinfo : EIATTR_SYSCALL_OFFSETS
	.align		4
        /*0074*/ 	.byte	0x04, 0x46
        /*0076*/ 	.short	(.L_33 - .L_32)


	//   ....[0]....
.L_32:
        /*0078*/ 	.word	0x00001200


	//----- nvinfo : EIATTR_MBARRIER_INSTR_OFFSETS
	.align		4
.L_33:
        /*007c*/ 	.byte	0x04, 0x39
        /*007e*/ 	.short	(.L_35 - .L_34)


	//   ....[0]....
.L_34:
        /*0080*/ 	.word	0x00000250
        /*0084*/ 	.word	0x000000ff
        /*0088*/ 	.word	0x00000000
        /*008c*/ 	.short	0x0100
        /*008e*/ 	.byte	0x08
	.zero		1


	//   ....[1]....
        /*0090*/ 	.word	0x00000260
        /*0094*/ 	.word	0x000000ff
        /*0098*/ 	.word	0x00000048
        /*009c*/ 	.short	0x0100
        /*009e*/ 	.byte	0x08
	.zero		1


	//   ....[2]....
        /*00a0*/ 	.word	0x00000270
        /*00a4*/ 	.word	0x000000ff
        /*00a8*/ 	.word	0x00000008
        /*00ac*/ 	.short	0x0100
        /*00ae*/ 	.byte	0x08
	.zero		1


	//   ....[3]....
        /*00b0*/ 	.word	0x00000280
        /*00b4*/ 	.word	0x000000ff
        /*00b8*/ 	.word	0x00000050
        /*00bc*/ 	.short	0x0100
        /*00be*/ 	.byte	0x08
	.zero		1


	//   ....[4]....
        /*00c0*/ 	.word	0x00000290
        /*00c4*/ 	.word	0x000000ff
        /*00c8*/ 	.word	0x00000010
        /*00cc*/ 	.short	0x0100
        /*00ce*/ 	.byte	0x08
	.zero		1


	//   ....[5]....
        /*00d0*/ 	.word	0x000002a0
        /*00d4*/ 	.word	0x000000ff
        /*00d8*/ 	.word	0x00000058
        /*00dc*/ 	.short	0x0100
        /*00de*/ 	.byte	0x08
	.zero		1


	//   ....[6]....
        /*00e0*/ 	.word	0x000002b0
        /*00e4*/ 	.word	0x000000ff
        /*00e8*/ 	.word	0x00000018
        /*00ec*/ 	.short	0x0100
        /*00ee*/ 	.byte	0x08
	.zero		1


	//   ....[7]....
        /*00f0*/ 	.word	0x000002c0
        /*00f4*/ 	.word	0x000000ff
        /*00f8*/ 	.word	0x00000060
        /*00fc*/ 	.short	0x0100
        /*00fe*/ 	.byte	0x08
	.zero		1


	//   ....[8]....
        /*0100*/ 	.word	0x000002d0
        /*0104*/ 	.word	0x000000ff
        /*0108*/ 	.word	0x00000020
        /*010c*/ 	.short	0x0100
        /*010e*/ 	.byte	0x08
	.zero		1


	//   ....[9]....
        /*0110*/ 	.word	0x000002e0
        /*0114*/ 	.word	0x000000ff
        /*0118*/ 	.word	0x00000068
        /*011c*/ 	.short	0x0100
        /*011e*/ 	.byte	0x08
	.zero		1


	//   ....[10]....
        /*0120*/ 	.word	0x000002f0
        /*0124*/ 	.word	0x000000ff
        /*0128*/ 	.word	0x00000028
        /*012c*/ 	.short	0x0100
        /*012e*/ 	.byte	0x08
	.zero		1


	//   ....[11]....
        /*0130*/ 	.word	0x00000300
        /*0134*/ 	.word	0x000000ff
        /*0138*/ 	.word	0x00000070
        /*013c*/ 	.short	0x0100
        /*013e*/ 	.byte	0x08
	.zero		1


	//   ....[12]....
        /*0140*/ 	.word	0x00000310
        /*0144*/ 	.word	0x000000ff
        /*0148*/ 	.word	0x00000030
        /*014c*/ 	.short	0x0100
        /*014e*/ 	.byte	0x08
	.zero		1


	//   ....[13]....
        /*0150*/ 	.word	0x00000320
        /*0154*/ 	.word	0x000000ff
        /*0158*/ 	.word	0x00000078
        /*015c*/ 	.short	0x0100
        /*015e*/ 	.byte	0x08
	.zero		1


	//   ....[14]....
        /*0160*/ 	.word	0x00000330
        /*0164*/ 	.word	0x000000ff
        /*0168*/ 	.word	0x00000038
        /*016c*/ 	.short	0x0100
        /*016e*/ 	.byte	0x08
	.zero		1


	//   ....[15]....
        /*0170*/ 	.word	0x00000340
        /*0174*/ 	.word	0x000000ff
        /*0178*/ 	.word	0x00000080
        /*017c*/ 	.short	0x0100
        /*017e*/ 	.byte	0x08
	.zero		1


	//   ....[16]....
        /*0180*/ 	.word	0x00000350
        /*0184*/ 	.word	0x000000ff
        /*0188*/ 	.word	0x00000040
        /*018c*/ 	.short	0x0100
        /*018e*/ 	.byte	0x08
	.zero		1


	//   ....[17]....
        /*0190*/ 	.word	0x00000360
        /*0194*/ 	.word	0x000000ff
        /*0198*/ 	.word	0x00000088
        /*019c*/ 	.short	0x0100
        /*019e*/ 	.byte	0x08
	.zero		1


	//   ....[18]....
        /*01a0*/ 	.word	0x00000600
        /*01a4*/ 	.word	0x000000ff
        /*01a8*/ 	.word	0x000000a0
        /*01ac*/ 	.short	0x0100
        /*01ae*/ 	.byte	0x06
	.zero		1


	//   ....[19]....
        /*01b0*/ 	.word	0x00000660
        /*01b4*/ 	.word	0x000000ff
        /*01b8*/ 	.word	0x000000a8
        /*01bc*/ 	.short	0x0100
        /*01be*/ 	.byte	0x06
	.zero		1


	//   ....[20]....
        /*01c0*/ 	.word	0x00001280
        /*01c4*/ 	.word	0x00000003
        /*01c8*/ 	.word	0x00000000
        /*01cc*/ 	.short	0x010a
        /*01ce*/ 	.byte	0x3f
	.zero		1


	//   ....[21]....
        /*01d0*/ 	.word	0x000012c0
        /*01d4*/ 	.word	0x00000003
        /*01d8*/ 	.word	0x00000000
        /*01dc*/ 	.short	0x010a
        /*01de*/ 	.byte	0x3f
	.zero		1


	//   ....[22]....
        /*01e0*/ 	.word	0x00001560
        /*01e4*/ 	.word	0x000000ff
        /*01e8*/ 	.word	0x00000000
        /*01ec*/ 	.short	0x010a
        /*01ee*/ 	.byte	0x04
	.zero		1


	//   ....[23]....
        /*01f0*/ 	.word	0x000015a0
        /*01f4*/ 	.word	0x000000ff
        /*01f8*/ 	.word	0x00000000
        /*01fc*/ 	.short	0x010a
        /*01fe*/ 	.byte	0x04
	.zero		1


	//   ....[24]....
        /*0200*/ 	.word	0x00001710
        /*0204*/ 	.word	0x000000ff
        /*0208*/ 	.word	0x00000000
        /*020c*/ 	.short	0x0101
        /*020e*/ 	.byte	0x04
	.zero		1


	//   ....[25]....
        /*0210*/ 	.word	0x00001910
        /*0214*/ 	.word	0x000000ff
        /*0218*/ 	.word	0x00000000
        /*021c*/ 	.short	0x0101
        /*021e*/ 	.byte	0x06
	.zero		1


	//   ....[26]....
        /*0220*/ 	.word	0x0000a7a0
        /*0224*/ 	.word	0x0000000e
        /*0228*/ 	.word	0x00000048
        /*022c*/ 	.short	0x010a
        /*022e*/ 	.byte	0x3f
	.zero		1


	//   ....[27]....
        /*0230*/ 	.word	0x0000ab80
        /*0234*/ 	.word	0x00000006
        /*0238*/ 	.word	0x000000a8
        /*023c*/ 	.short	0x0101
        /*023e*/ 	.byte	0x3f
	.zero		1


	//   ....[28]....
        /*0240*/ 	.word	0x0000b2b0
        /*0244*/ 	.word	0x00000007
        /*0248*/ 	.word	0x00000000
        /*024c*/ 	.short	0x010a
        /*024e*/ 	.byte	0x3f
	.zero		1


	//   ....[29]....
        /*0250*/ 	.word	0x0000b330
        /*0254*/ 	.word	0x00000009
        /*0258*/ 	.word	0x00000000
        /*025c*/ 	.short	0x010a
        /*025e*/ 	.byte	0x3f
	.zero		1


	//   ....[30]....
        /*0260*/ 	.word	0x0000b3c0
        /*0264*/ 	.word	0x00000006
        /*0268*/ 	.word	0x00000000
        /*026c*/ 	.short	0x010a
        /*026e*/ 	.byte	0x3f
	.zero		1


	//   ....[31]....
        /*0270*/ 	.word	0x0000b450
        /*0274*/ 	.word	0x00000009
        /*0278*/ 	.word	0x00000000
        /*027c*/ 	.short	0x010a
        /*027e*/ 	.byte	0x3f
	.zero		1


	//   ....[32]....
        /*0280*/ 	.word	0x0000b4e0
        /*0284*/ 	.word	0x00000006
        /*0288*/ 	.word	0x00000000
        /*028c*/ 	.short	0x010a
        /*028e*/ 	.byte	0x3f
	.zero		1


	//   ....[33]....
        /*0290*/ 	.word	0x0000b570
        /*0294*/ 	.word	0x00000009
        /*0298*/ 	.word	0x00000000
        /*029c*/ 	.short	0x010a
        /*029e*/ 	.byte	0x3f
	.zero		1


	//   ....[34]....
        /*02a0*/ 	.word	0x0000b600
        /*02a4*/ 	.word	0x00000006
        /*02a8*/ 	.word	0x00000000
        /*02ac*/ 	.short	0x010a
        /*02ae*/ 	.byte	0x3f
	.zero		1


	//   ....[35]....
        /*02b0*/ 	.word	0x0000b690
        /*02b4*/ 	.word	0x00000009
        /*02b8*/ 	.word	0x00000000
        /*02bc*/ 	.short	0x010a
        /*02be*/ 	.byte	0x3f
	.zero		1


	//   ....[36]....
        /*02c0*/ 	.word	0x0000b720
        /*02c4*/ 	.word	0x00000003
        /*02c8*/ 	.word	0x00000000
        /*02cc*/ 	.short	0x010a
        /*02ce*/ 	.byte	0x3f
	.zero		1


	//   ....[37]....
        /*02d0*/ 	.word	0x0000b780
        /*02d4*/ 	.word	0x00000003
        /*02d8*/ 	.word	0x00000000
        /*02dc*/ 	.short	0x010a
        /*02de*/ 	.byte	0x3f
	.zero		1


	//   ....[38]....
        /*02e0*/ 	.word	0x0000b7e0
        /*02e4*/ 	.word	0x00000004
        /*02e8*/ 	.word	0x00000000
        /*02ec*/ 	.short	0x010a
        /*02ee*/ 	.byte	0x3f
	.zero		1


	//   ....[39]....
        /*02f0*/ 	.word	0x0000b8b0
        /*02f4*/ 	.word	0x0000000e
        /*02f8*/ 	.word	0x00000048
        /*02fc*/ 	.short	0x010a
        /*02fe*/ 	.byte	0x3f
	.zero		1


	//   ....[40]....
        /*0300*/ 	.word	0x0000b980
        /*0304*/ 	.word	0x00000007
        /*0308*/ 	.word	0x00000000
        /*030c*/ 	.short	0x010a
        /*030e*/ 	.byte	0x3f
	.zero		1


	//   ....[41]....
        /*0310*/ 	.word	0x0000b9d0
        /*0314*/ 	.word	0x00000009
        /*0318*/ 	.word	0x00000000
        /*031c*/ 	.short	0x010a
        /*031e*/ 	.byte	0x3f
	.zero		1


	//   ....[42]....
        /*0320*/ 	.word	0x0000ba20
        /*0324*/ 	.word	0x00000006
        /*0328*/ 	.word	0x00000000
        /*032c*/ 	.short	0x010a
        /*032e*/ 	.byte	0x3f
	.zero		1


	//   ....[43]....
        /*0330*/ 	.word	0x0000ba70
        /*0334*/ 	.word	0x00000009
        /*0338*/ 	.word	0x00000000
        /*033c*/ 	.short	0x010a
        /*033e*/ 	.byte	0x3f
	.zero		1


	//   ....[44]....
        /*0340*/ 	.word	0x0000bac0
        /*0344*/ 	.word	0x00000006
        /*0348*/ 	.word	0x00000000
        /*034c*/ 	.short	0x010a
        /*034e*/ 	.byte	0x3f
	.zero		1


	//   ....[45]....
        /*0350*/ 	.word	0x0000bb10
        /*0354*/ 	.word	0x00000009
        /*0358*/ 	.word	0x00000000
        /*035c*/ 	.short	0x010a
        /*035e*/ 	.byte	0x3f
	.zero		1


	//   ....[46]....
        /*0360*/ 	.word	0x0000bb60
        /*0364*/ 	.word	0x00000006
        /*0368*/ 	.word	0x00000000
        /*036c*/ 	.short	0x010a
        /*036e*/ 	.byte	0x3f
	.zero		1


	//   ....[47]....
        /*0370*/ 	.word	0x0000bbb0
        /*0374*/ 	.word	0x00000009
        /*0378*/ 	.word	0x00000000
        /*037c*/ 	.short	0x010a
        /*037e*/ 	.byte	0x3f
	.zero		1


	//----- nvinfo : EIATTR_NUM_MBARRIERS
	.align		4
.L_35:
        /*0380*/ 	.byte	0x03, 0x38
        /*0382*/ 	.short	0x0014


	//----- nvinfo : EIATTR_EXIT_INSTR_OFFSETS
	.align		4
        /*0384*/ 	.byte	0x04, 0x1c
        /*0386*/ 	.short	(.L_37 - .L_36)


	//   ....[0]....
.L_36:
        /*0388*/ 	.word	0x000006b0


	//   ....[1]....
        /*038c*/ 	.word	0x00000f70


	//   ....[2]....
        /*0390*/ 	.word	0x00009df0


	//   ....[3]....
        /*0394*/ 	.word	0x0000a420


	//   ....[4]....
        /*0398*/ 	.word	0x0000b770


	//----- nvinfo : EIATTR_MAX_THREADS
	.align		4
.L_37:
        /*039c*/ 	.byte	0x04, 0x05
        /*039e*/ 	.short	(.L_39 - .L_38)
.L_38:
        /*03a0*/ 	.word	0x00000180
        /*03a4*/ 	.word	0x00000001
        /*03a8*/ 	.word	0x00000001


	//----- nvinfo : EIATTR_CRS_STACK_SIZE
	.align		4
.L_39:
        /*03ac*/ 	.byte	0x04, 0x1e
        /*03ae*/ 	.short	(.L_41 - .L_40)
.L_40:
        /*03b0*/ 	.word	0x00000000


	//----- nvinfo : EIATTR_CBANK_PARAM_SIZE
	.align		4
.L_41:
        /*03b4*/ 	.byte	0x03, 0x19
        /*03b6*/ 	.short	0x0470


	//----- nvinfo : EIATTR_PARAM_CBANK
	.align		4
        /*03b8*/ 	.byte	0x04, 0x0a
        /*03ba*/ 	.short	(.L_43 - .L_42)
	.align		4
.L_42:
        /*03bc*/ 	.word	index@(.nv.constant0._ZN7cutlass13device_kernelINS_4gemm6kernel13GemmUniversalIN4cute5tupleIJiiiiEEENS1_10collective13CollectiveMmaINS1_34MainloopSm90TmaGmmaWarpSpecializedILi9ENS5_IJNS4_1CILi1EEESB_SB_EEENS1_35KernelTmaWarpSpecializedCooperativeEEENS5_IJNSA_ILi128EEENSA_ILi256EEENSA_ILi32EEEEEENS_6half_tENS5_IJSB_llEEESJ_NS5_IJlSB_lEEENS4_8TiledMMAINS4_8MMA_AtomIJNS4_4SM904GMMA26MMA_64x256x16_F32F16F16_SSILNSP_5MajorE1ELSR_0ELNSP_7ScaleInE1ELSS_1EEEEEENS4_6LayoutINS5_IJNSA_ILi2EEESB_SB_EEENS5_IJSB_NSA_ILi0EEESY_EEEEENS5_IJNS4_10UnderscoreES11_S11_EEEEENS4_13SM90_TMA_LOADENS4_14ComposedLayoutINS4_7SwizzleILi3ELi4ELi3EEENS4_18smem_ptr_flag_bitsILi16EEENSV_INS5_IJNSA_ILi64EEENSA_ILi8EEEEEENS5_IJSB_S1A_EEEEEEEvNS4_8identityES14_NS15_INS16_ILi2ELi4ELi3EEES19_NSV_INS5_IJS1B_SH_EEENS5_IJSH_SB_EEEEEEEvS1G_EENS_8epilogue10collective6detail29Sm90TmaWarpSpecializedAdapterINS1O_15DefaultEpilogueISJ_SL_SL_NS1N_6thread17LinearCombinationISJ_Li1EffLNS1S_9ScaleType4KindE0ELNS_15FloatRoundStyleE2ESJ_EENS1_15EpilogueDefaultEEEEEvvEEEEvNT_6ParamsE)
        /*03c0*/ 	.short	0x0210
        /*03c2*/ 	.short	0x0470


	//----- nvinfo : EIATTR_SW_WAR
	.align		4
.L_43:
        /*03c4*/ 	.byte	0x04, 0x36
        /*03c6*/ 	.short	(.L_45 - .L_44)
.L_44:
        /*03c8*/ 	.word	0x00000008
.L_45:


//--------------------- .nv.callgraph             --------------------------
	.section	.nv.callgraph,"",@"SHT_CUDA_CALLGRAPH"
	.align	4
	.sectionentsize	8
	.align		4
        /*0000*/ 	.word	0x00000000
	.align		4
        /*0004*/ 	.word	0xffffffff
	.align		4
        /*0008*/ 	.word	index@(_ZN7cutlass13device_kernelINS_4gemm6kernel13GemmUniversalIN4cute5tupleIJiiiiEEENS1_10collective13CollectiveMmaINS1_34MainloopSm90TmaGmmaWarpSpecializedILi9ENS5_IJNS4_1CILi1EEESB_SB_EEENS1_35KernelTmaWarpSpecializedCooperativeEEENS5_IJNSA_ILi128EEENSA_ILi256EEENSA_ILi32EEEEEENS_6half_tENS5_IJSB_llEEESJ_NS5_IJlSB_lEEENS4_8TiledMMAINS4_8MMA_AtomIJNS4_4SM904GMMA26MMA_64x256x16_F32F16F16_SSILNSP_5MajorE1ELSR_0ELNSP_7ScaleInE1ELSS_1EEEEEENS4_6LayoutINS5_IJNSA_ILi2EEESB_SB_EEENS5_IJSB_NSA_ILi0EEESY_EEEEENS5_IJNS4_10UnderscoreES11_S11_EEEEENS4_13SM90_TMA_LOADENS4_14ComposedLayoutINS4_7SwizzleILi3ELi4ELi3EEENS4_18smem_ptr_flag_bitsILi16EEENSV_INS5_IJNSA_ILi64EEENSA_ILi8EEEEEENS5_IJSB_S1A_EEEEEEEvNS4_8identityES14_NS15_INS16_ILi2ELi4ELi3EEES19_NSV_INS5_IJS1B_SH_EEENS5_IJSH_SB_EEEEEEEvS1G_EENS_8epilogue10collective6detail29Sm90TmaWarpSpecializedAdapterINS1O_15DefaultEpilogueISJ_SL_SL_NS1N_6thread17LinearCombinationISJ_Li1EffLNS1S_9ScaleType4KindE0ELNS_15FloatRoundStyleE2ESJ_EENS1_15EpilogueDefaultEEEEEvvEEEEvNT_6ParamsE)
	.align		4
        /*000c*/ 	.word	index@(__assertfail)
	.align		4
        /*0010*/ 	.word	0x00000000
	.align		4
        /*0014*/ 	.word	0xfffffffe
	.align		4
        /*0018*/ 	.word	0x00000000
	.align		4
        /*001c*/ 	.word	0xfffffffd
	.align		4
        /*0020*/ 	.word	0x00000000
	.align		4
        /*0024*/ 	.word	0xfffffffc


//--------------------- .nv.constant4             --------------------------
	.section	.nv.constant4,"a",@progbits
	.align	8
	.align		8
.nv.constant4:
        /*0000*/ 	.dword	__assertfail
	.align		8
        /*0008*/ 	.dword	__unnamed_1
	.align		8
        /*0010*/ 	.dword	_ZN39_INTERNAL_efbd8e38_4_k_cu_84072405_29374cuda3std3__45__cpo5beginE
	.align		8
        /*0018*/ 	.dword	_ZN39_INTERNAL_efbd8e38_4_k_cu_84072405_29374cuda3std3__45__cpo3endE
	.align		8
        /*0020*/ 	.dword	_ZN39_INTERNAL_efbd8e38_4_k_cu_84072405_29374cuda3std3__45__cpo6cbeginE
	.align		8
        /*0028*/ 	.dword	_ZN39_INTERNAL_efbd8e38_4_k_cu_84072405_29374cuda3std3__45__cpo4cendE
	.align		8
        /*0030*/ 	.dword	_ZN39_INTERNAL_efbd8e38_4_k_cu_84072405_29374cuda3std3__441_GLOBAL__N__efbd8e38_4_k_cu_84072405_29376ignoreE
	.align		8
        /*0038*/ 	.dword	_ZN39_INTERNAL_efbd8e38_4_k_cu_84072405_29374cuda3std3__419piecewise_constructE
	.align		8
        /*0040*/ 	.dword	_ZN39_INTERNAL_efbd8e38_4_k_cu_84072405_29374cuda3std3__48in_placeE
	.align		8
        /*0048*/ 	.dword	_ZN39_INTERNAL_efbd8e38_4_k_cu_84072405_29374cuda3std6ranges3__45__cpo4swapE
	.align		8
        /*0050*/ 	.dword	_ZN39_INTERNAL_efbd8e38_4_k_cu_84072405_29374cuda3std6ranges3__45__cpo9iter_moveE
	.align		8
        /*0058*/ 	.dword	_ZN39_INTERNAL_efbd8e38_4_k_cu_84072405_29374cute7productE
	.align		8
        /*0060*/ 	.dword	_ZN39_INTERNAL_efbd8e38_4_k_cu_84072405_29374cute1_E
	.align		8
        /*0068*/ 	.dword	$str$22
	.align		8
        /*0070*/ 	.dword	$str$23


//--------------------- .text._ZN7cutlass13device_kernelINS_4gemm6kernel13GemmUniversalIN4cute5tupleIJiiiiEEENS1_10collective13CollectiveMmaINS1_34MainloopSm90TmaGmmaWarpSpecializedILi9ENS5_IJNS4_1CILi1EEESB_SB_EEENS1_35KernelTmaWarpSpecializedCooperativeEEENS5_IJNSA_ILi128EEENSA_ILi256EEENSA_ILi32EEEEEENS_6half_tENS5_IJSB_llEEESJ_NS5_IJlSB_lEEENS4_8TiledMMAINS4_8MMA_AtomIJNS4_4SM904GMMA26MMA_64x256x16_F32F16F16_SSILNSP_5MajorE1ELSR_0ELNSP_7ScaleInE1ELSS_1EEEEEENS4_6LayoutINS5_IJNSA_ILi2EEESB_SB_EEENS5_IJSB_NSA_ILi0EEESY_EEEEENS5_IJNS4_10UnderscoreES11_S11_EEEEENS4_13SM90_TMA_LOADENS4_14ComposedLayoutINS4_7SwizzleILi3ELi4ELi3EEENS4_18smem_ptr_flag_bitsILi16EEENSV_INS5_IJNSA_ILi64EEENSA_ILi8EEEEEENS5_IJSB_S1A_EEEEEEEvNS4_8identityES14_NS15_INS16_ILi2ELi4ELi3EEES19_NSV_INS5_IJS1B_SH_EEENS5_IJSH_SB_EEEEEEEvS1G_EENS_8epilogue10collective6detail29Sm90TmaWarpSpecializedAdapterINS1O_15DefaultEpilogueISJ_SL_SL_NS1N_6thread17LinearCombinationISJ_Li1EffLNS1S_9ScaleType4KindE0ELNS_15FloatRoundStyleE2ESJ_EENS1_15EpilogueDefaultEEEEEvvEEEEvNT_6ParamsE --------------------------
	.section	.text._ZN7cutlass13device_kernelINS_4gemm6kernel13GemmUniversalIN4cute5tupleIJiiiiEEENS1_10collective13CollectiveMmaINS1_34MainloopSm90TmaGmmaWarpSpecializedILi9ENS5_IJNS4_1CILi1EEESB_SB_EEENS1_35KernelTmaWarpSpecializedCooperativeEEENS5_IJNSA_ILi128EEENSA_ILi256EEENSA_ILi32EEEEEENS_6half_tENS5_IJSB_llEEESJ_NS5_IJlSB_lEEENS4_8TiledMMAINS4_8MMA_AtomIJNS4_4SM904GMMA26MMA_64x256x16_F32F16F16_SSILNSP_5MajorE1ELSR_0ELNSP_7ScaleInE1ELSS_1EEEEEENS4_6LayoutINS5_IJNSA_ILi2EEESB_SB_EEENS5_IJSB_NSA_ILi0EEESY_EEEEENS5_IJNS4_10UnderscoreES11_S11_EEEEENS4_13SM90_TMA_LOADENS4_14ComposedLayoutINS4_7SwizzleILi3ELi4ELi3EEENS4_18smem_ptr_flag_bitsILi16EEENSV_INS5_IJNSA_ILi64EEENSA_ILi8EEEEEENS5_IJSB_S1A_EEEEEEEvNS4_8identityES14_NS15_INS16_ILi2ELi4ELi3EEES19_NSV_INS5_IJS1B_SH_EEENS5_IJSH_SB_EEEEEEEvS1G_EENS_8epilogue10collective6detail29Sm90TmaWarpSpecializedAdapterINS1O_15DefaultEpilogueISJ_SL_SL_NS1N_6thread17LinearCombinationISJ_Li1EffLNS1S_9ScaleType4KindE0ELNS_15FloatRoundStyleE2ESJ_EENS1_15EpilogueDefaultEEEEEvvEEEEvNT_6ParamsE,"ax",@progbits
	.align	128
.text._ZN7cutlass13device_kernelINS_4gemm6kernel13GemmUniversalIN4cute5tupleIJiiiiEEENS1_10collective13CollectiveMmaINS1_34MainloopSm90TmaGmmaWarpSpecializedILi9ENS5_IJNS4_1CILi1EEESB_SB_EEENS1_35KernelTmaWarpSpecializedCooperativeEEENS5_IJNSA_ILi128EEENSA_ILi256EEENSA_ILi32EEEEEENS_6half_tENS5_IJSB_llEEESJ_NS5_IJlSB_lEEENS4_8TiledMMAINS4_8MMA_AtomIJNS4_4SM904GMMA26MMA_64x256x16_F32F16F16_SSILNSP_5MajorE1ELSR_0ELNSP_7ScaleInE1ELSS_1EEEEEENS4_6LayoutINS5_IJNSA_ILi2EEESB_SB_EEENS5_IJSB_NSA_ILi0EEESY_EEEEENS5_IJNS4_10UnderscoreES11_S11_EEEEENS4_13SM90_TMA_LOADENS4_14ComposedLayoutINS4_7SwizzleILi3ELi4ELi3EEENS4_18smem_ptr_flag_bitsILi16EEENSV_INS5_IJNSA_ILi64EEENSA_ILi8EEEEEENS5_IJSB_S1A_EEEEEEEvNS4_8identityES14_NS15_INS16_ILi2ELi4ELi3EEES19_NSV_INS5_IJS1B_SH_EEENS5_IJSH_SB_EEEEEEEvS1G_EENS_8epilogue10collective6detail29Sm90TmaWarpSpecializedAdapterINS1O_15DefaultEpilogueISJ_SL_SL_NS1N_6thread17LinearCombinationISJ_Li1EffLNS1S_9ScaleType4KindE0ELNS_15FloatRoundStyleE2ESJ_EENS1_15EpilogueDefaultEEEEEvvEEEEvNT_6ParamsE:
        .type           _ZN7cutlass13device_kernelINS_4gemm6kernel13GemmUniversalIN4cute5tupleIJiiiiEEENS1_10collective13CollectiveMmaINS1_34MainloopSm90TmaGmmaWarpSpecializedILi9ENS5_IJNS4_1CILi1EEESB_SB_EEENS1_35KernelTmaWarpSpecializedCooperativeEEENS5_IJNSA_ILi128EEENSA_ILi256EEENSA_ILi32EEEEEENS_6half_tENS5_IJSB_llEEESJ_NS5_IJlSB_lEEENS4_8TiledMMAINS4_8MMA_AtomIJNS4_4SM904GMMA26MMA_64x256x16_F32F16F16_SSILNSP_5MajorE1ELSR_0ELNSP_7ScaleInE1ELSS_1EEEEEENS4_6LayoutINS5_IJNSA_ILi2EEESB_SB_EEENS5_IJSB_NSA_ILi0EEESY_EEEEENS5_IJNS4_10UnderscoreES11_S11_EEEEENS4_13SM90_TMA_LOADENS4_14ComposedLayoutINS4_7SwizzleILi3ELi4ELi3EEENS4_18smem_ptr_flag_bitsILi16EEENSV_INS5_IJNSA_ILi64EEENSA_ILi8EEEEEENS5_IJSB_S1A_EEEEEEEvNS4_8identityES14_NS15_INS16_ILi2ELi4ELi3EEES19_NSV_INS5_IJS1B_SH_EEENS5_IJSH_SB_EEEEEEEvS1G_EENS_8epilogue10collective6detail29Sm90TmaWarpSpecializedAdapterINS1O_15DefaultEpilogueISJ_SL_SL_NS1N_6thread17LinearCombinationISJ_Li1EffLNS1S_9ScaleType4KindE0ELNS_15FloatRoundStyleE2ESJ_EENS1_15EpilogueDefaultEEEEEvvEEEEvNT_6ParamsE,@function
        .size           _ZN7cutlass13device_kernelINS_4gemm6kernel13GemmUniversalIN4cute5tupleIJiiiiEEENS1_10collective13CollectiveMmaINS1_34MainloopSm90TmaGmmaWarpSpecializedILi9ENS5_IJNS4_1CILi1EEESB_SB_EEENS1_35KernelTmaWarpSpecializedCooperativeEEENS5_IJNSA_ILi128EEENSA_ILi256EEENSA_ILi32EEEEEENS_6half_tENS5_IJSB_llEEESJ_NS5_IJlSB_lEEENS4_8TiledMMAINS4_8MMA_AtomIJNS4_4SM904GMMA26MMA_64x256x16_F32F16F16_SSILNSP_5MajorE1ELSR_0ELNSP_7ScaleInE1ELSS_1EEEEEENS4_6LayoutINS5_IJNSA_ILi2EEESB_SB_EEENS5_IJSB_NSA_ILi0EEESY_EEEEENS5_IJNS4_10UnderscoreES11_S11_EEEEENS4_13SM90_TMA_LOADENS4_14ComposedLayoutINS4_7SwizzleILi3ELi4ELi3EEENS4_18smem_ptr_flag_bitsILi16EEENSV_INS5_IJNSA_ILi64EEENSA_ILi8EEEEEENS5_IJSB_S1A_EEEEEEEvNS4_8identityES14_NS15_INS16_ILi2ELi4ELi3EEES19_NSV_INS5_IJS1B_SH_EEENS5_IJSH_SB_EEEEEEEvS1G_EENS_8epilogue10collective6detail29Sm90TmaWarpSpecializedAdapterINS1O_15DefaultEpilogueISJ_SL_SL_NS1N_6thread17LinearCombinationISJ_Li1EffLNS1S_9ScaleType4KindE0ELNS_15FloatRoundStyleE2ESJ_EENS1_15EpilogueDefaultEEEEEvvEEEEvNT_6ParamsE,(.L_x_333 - _ZN7cutlass13device_kernelINS_4gemm6kernel13GemmUniversalIN4cute5tupleIJiiiiEEENS1_10collective13CollectiveMmaINS1_34MainloopSm90TmaGmmaWarpSpecializedILi9ENS5_IJNS4_1CILi1EEESB_SB_EEENS1_35KernelTmaWarpSpecializedCooperativeEEENS5_IJNSA_ILi128EEENSA_ILi256EEENSA_ILi32EEEEEENS_6half_tENS5_IJSB_llEEESJ_NS5_IJlSB_lEEENS4_8TiledMMAINS4_8MMA_AtomIJNS4_4SM904GMMA26MMA_64x256x16_F32F16F16_SSILNSP_5MajorE1ELSR_0ELNSP_7ScaleInE1ELSS_1EEEEEENS4_6LayoutINS5_IJNSA_ILi2EEESB_SB_EEENS5_IJSB_NSA_ILi0EEESY_EEEEENS5_IJNS4_10UnderscoreES11_S11_EEEEENS4_13SM90_TMA_LOADENS4_14ComposedLayoutINS4_7SwizzleILi3ELi4ELi3EEENS4_18smem_ptr_flag_bitsILi16EEENSV_INS5_IJNSA_ILi64EEENSA_ILi8EEEEEENS5_IJSB_S1A_EEEEEEEvNS4_8identityES14_NS15_INS16_ILi2ELi4ELi3EEES19_NSV_INS5_IJS1B_SH_EEENS5_IJSH_SB_EEEEEEEvS1G_EENS_8epilogue10collective6detail29Sm90TmaWarpSpecializedAdapterINS1O_15DefaultEpilogueISJ_SL_SL_NS1N_6thread17LinearCombinationISJ_Li1EffLNS1S_9ScaleType4KindE0ELNS_15FloatRoundStyleE2ESJ_EENS1_15EpilogueDefaultEEEEEvvEEEEvNT_6ParamsE)
        .other          _ZN7cutlass13device_kernelINS_4gemm6kernel13GemmUniversalIN4cute5tupleIJiiiiEEENS1_10collective13CollectiveMmaINS1_34MainloopSm90TmaGmmaWarpSpecializedILi9ENS5_IJNS4_1CILi1EEESB_SB_EEENS1_35KernelTmaWarpSpecializedCooperativeEEENS5_IJNSA_ILi128EEENSA_ILi256EEENSA_ILi32EEEEEENS_6half_tENS5_IJSB_llEEESJ_NS5_IJlSB_lEEENS4_8TiledMMAINS4_8MMA_AtomIJNS4_4SM904GMMA26MMA_64x256x16_F32F16F16_SSILNSP_5MajorE1ELSR_0ELNSP_7ScaleInE1ELSS_1EEEEEENS4_6LayoutINS5_IJNSA_ILi2EEESB_SB_EEENS5_IJSB_NSA_ILi0EEESY_EEEEENS5_IJNS4_10UnderscoreES11_S11_EEEEENS4_13SM90_TMA_LOADENS4_14ComposedLayoutINS4_7SwizzleILi3ELi4ELi3EEENS4_18smem_ptr_flag_bitsILi16EEENSV_INS5_IJNSA_ILi64EEENSA_ILi8EEEEEENS5_IJSB_S1A_EEEEEEEvNS4_8identityES14_NS15_INS16_ILi2ELi4ELi3EEES19_NSV_INS5_IJS1B_SH_EEENS5_IJSH_SB_EEEEEEEvS1G_EENS_8epilogue10collective6detail29Sm90TmaWarpSpecializedAdapterINS1O_15DefaultEpilogueISJ_SL_SL_NS1N_6thread17LinearCombinationISJ_Li1EffLNS1S_9ScaleType4KindE0ELNS_15FloatRoundStyleE2ESJ_EENS1_15EpilogueDefaultEEEEEvvEEEEvNT_6ParamsE,@"STO_CUDA_ENTRY STV_DEFAULT"
_ZN7cutlass13device_kernelINS_4gemm6kernel13GemmUniversalIN4cute5tupleIJiiiiEEENS1_10collective13CollectiveMmaINS1_34MainloopSm90TmaGmmaWarpSpecializedILi9ENS5_IJNS4_1CILi1EEESB_SB_EEENS1_35KernelTmaWarpSpecializedCooperativeEEENS5_IJNSA_ILi128EEENSA_ILi256EEENSA_ILi32EEEEEENS_6half_tENS5_IJSB_llEEESJ_NS5_IJlSB_lEEENS4_8TiledMMAINS4_8MMA_AtomIJNS4_4SM904GMMA26MMA_64x256x16_F32F16F16_SSILNSP_5MajorE1ELSR_0ELNSP_7ScaleInE1ELSS_1EEEEEENS4_6LayoutINS5_IJNSA_ILi2EEESB_SB_EEENS5_IJSB_NSA_ILi0EEESY_EEEEENS5_IJNS4_10UnderscoreES11_S11_EEEEENS4_13SM90_TMA_LOADENS4_14ComposedLayoutINS4_7SwizzleILi3ELi4ELi3EEENS4_18smem_ptr_flag_bitsILi16EEENSV_INS5_IJNSA_ILi64EEENSA_ILi8EEEEEENS5_IJSB_S1A_EEEEEEEvNS4_8identityES14_NS15_INS16_ILi2ELi4ELi3EEES19_NSV_INS5_IJS1B_SH_EEENS5_IJSH_SB_EEEEEEEvS1G_EENS_8epilogue10collective6detail29Sm90TmaWarpSpecializedAdapterINS1O_15DefaultEpilogueISJ_SL_SL_NS1N_6thread17LinearCombinationISJ_Li1EffLNS1S_9ScaleType4KindE0ELNS_15FloatRoundStyleE2ESJ_EENS1_15EpilogueDefaultEEEEEvvEEEEvNT_6ParamsE:
[----:B------:R-:W0:Y:S01]  /*0000*/  LDC R1, c[0x0][0x28] ;  /* 0x00000a00ff017b82 */ /* 0x000e220000000800 */
[----:B------:R-:W1:Y:S01]  /*0010*/  S2R R18, SR_TID.X ;  /* 0x0000000000127919 */ /* 0x000e620000002100 */
[----:B------:R-:W-:Y:S01]  /*0020*/  ELECT P0, URZ, PT ;  /* 0x00000000003f782f */ /* 0x000fe20003800000 */
[----:B------:R-:W-:Y:S01]  /*0030*/  BSSY B0, `(.L_x_0) ;  /* 0x000000f000007945 */ /* 0x000fe20003800000 */
[--C-:B-1----:R-:W-:Y:S02]  /*0040*/  SHF.R.U32.HI R0, RZ, 0x5, R18.reuse ;  /* 0x00000005ff007819 */ /* 0x102fe40000011612 */
[----:B------:R-:W-:-:S03]  /*0050*/  SHF.R.U32.HI R22, RZ, 0x7, R18 ;  /* 0x00000007ff167819 */ /* 0x000fc60000011612 */
[----:B------:R-:W1:Y:S04]  /*0060*/  SHFL.IDX PT, R5, R0, RZ, 0x1f ;  /* 0x00001fff00057589 */ /* 0x000e6800000e0000 */
[----:B------:R2:W3:Y:S01]  /*0070*/  SHFL.IDX PT, R8, R22, RZ, 0x1f ;  /* 0x00001fff16087589 */ /* 0x0004e200000e0000 */
[----:B-1----:R-:W-:-:S13]  /*0080*/  ISETP.NE.OR P0, PT, R5, RZ, !P0 ;  /* 0x000000ff0500720c */ /* 0x002fda0004705670 */
[----:B0-23--:R-:W-:Y:S05]  /*0090*/  @P0 BRA `(.L_x_1) ;  /* 0x0000000000200947 */ /* 0x00dfea0003800000 */
[----:B------:R-:W-:Y:S02]  /*00a0*/  ULDC.64 UR4, c[0x0][0x198] ;  /* 0x0000660000047ab9 */ /* 0x000fe40000000a00 */
[----:B------:R-:W-:Y:S02]  /*00b0*/  UIADD3 UR6, UP0, UR4, 0xf0, URZ ;  /* 0x000000f004067890 */ /* 0x000fe4000ff1e03f */
[----:B------:R-:W-:Y:S02]  /*00c0*/  UIADD3 UR4, UP1, UR4, 0x1f0, URZ ;  /* 0x000001f004047890 */ /* 0x000fe4000ff3e03f */
[----:B------:R-:W-:Y:S02]  /*00d0*/  UIADD3.X UR7, URZ, UR5, URZ, UP0, !UPT ;  /* 0x000000053f077290 */ /* 0x000fe400087fe43f */
[----:B------:R-:W-:-:S07]  /*00e0*/  UIADD3.X UR5, URZ, UR5, URZ, UP1, !UPT ;  /* 0x000000053f057290 */ /* 0x000fce0008ffe43f */
[----:B------:R0:W-:Y:S02]  /*00f0*/  UTMACCTL.PF [UR6] ;  /* 0x00000000060079b9 */ /* 0x0001e40008040000 */
[----:B------:R0:W-:Y:S02]  /*0100*/  UTMACCTL.PF [UR4] ;  /* 0x00000000040079b9 */ /* 0x0001e40008040000 */
[----:B0-----:R-:W-:Y:S01]  /*0110*/  NOP ;  /* 0x0000000000007918 */ /* 0x001fe20000000000 */
.L_x_1:
[----:B------:R-:W-:Y:S05]  /*0120*/  BSYNC B0 ;  /* 0x0000000000007941 */ /* 0x000fea0003800000 */
.L_x_0:
[----:B------:R-:W0:Y:S02]  /*0130*/  SHFL.IDX PT, R2, R0, RZ, 0x1f ;  /* 0x00001fff00027589 */ /* 0x000e2400000e0000 */
[----:B0-----:R-:W-:-:S13]  /*0140*/  ISETP.NE.AND P0, PT, R2, RZ, PT ;  /* 0x000000ff0200720c */ /* 0x001fda0003f05270 */
[----:B------:R-:W-:Y:S05]  /*0150*/  @P0 BRA `(.L_x_2) ;  /* 0x00000000008c0947 */ /* 0x000fea0003800000 */
[----:B------:R-:W-:Y:S01]  /*0160*/  ELECT P0, URZ, PT ;  /* 0x00000000003f782f */ /* 0x000fe20003800000 */
[----:B------:R-:W-:-:S12]  /*0170*/  BSSY B0, `(.L_x_2) ;  /* 0x0000021000007945 */ /* 0x000fd80003800000 */
[----:B------:R-:W-:Y:S05]  /*0180*/  @!P0 BRA `(.L_x_3) ;  /* 0x00000000007c8947 */ /* 0x000fea0003800000 */
[----:B------:R-:W0:Y:S01]  /*0190*/  S2UR UR8, SR_CgaCtaId ;  /* 0x00000000000879c3 */ /* 0x000e220000008800 */
[----:B------:R-:W-:Y:S01]  /*01a0*/  UMOV UR4, 0x400 ;  /* 0x0000040000047882 */ /* 0x000fe20000000000 */
[----:B------:R-:W-:Y:S01]  /*01b0*/  UMOV UR5, 0x1 ;  /* 0x0000000100057882 */ /* 0x000fe20000000000 */
[----:B------:R-:W-:Y:S02]  /*01c0*/  UMOV UR6, 0x100 ;  /* 0x0000010000067882 */ /* 0x000fe40000000000 */
[----:B------:R-:W-:-:S04]  /*01d0*/  UIADD3 UR6, -UR6, 0x100000, URZ ;  /* 0x0010000006067890 */ /* 0x000fc8000fffe13f */
[----:B------:R-:W-:Y:S02]  /*01e0*/  USHF.L.U32 UR7, UR6, 0xb, URZ ;  /* 0x0000000b06077899 */ /* 0x000fe4000800063f */
[----:B------:R-:W-:Y:S02]  /*01f0*/  USHF.L.U32 UR6, UR6, 0x1, URZ ;  /* 0x0000000106067899 */ /* 0x000fe4000800063f */
[----:B0-----:R-:W-:Y:S02]  /*0200*/  ULEA UR8, UR8, UR4, 0x18 ;  /* 0x0000000408087291 */ /* 0x001fe4000f8ec03f */
[----:B------:R-:W-:-:S04]  /*0210*/  UIADD3 UR4, -UR5, 0x100000, URZ ;  /* 0x0010000005047890 */ /* 0x000fc8000fffe13f */
[----:B------:R-:W-:Y:S02]  /*0220*/  USHF.L.U32 UR5, UR4, 0xb, URZ ;  /* 0x0000000b04057899 */ /* 0x000fe4000800063f */
[----:B------:R-:W-:Y:S01]  /*0230*/  USHF.L.U32 UR4, UR4, 0x1, URZ ;  /* 0x0000000104047899 */ /* 0x000fe2000800063f */
[----:B------:R-:W0:Y:S11]  /*0240*/  FENCE.VIEW.ASYNC.S ;  /* 0x00000000000073c6 */ /* 0x000e360000000000 */
[----:B0-----:R0:W1:Y:S01]  /*0250*/  SYNCS.EXCH.64 URZ, [UR8], UR4 ;  /* 0x00000004083f75b2 */ /* 0x0010620008000100 */
[----:B------:R0:W2:Y:S01]  /*0260*/  SYNCS.EXCH.64 URZ, [UR8+0x48], UR6 ;  /* 0x00004806083f75b2 */ /* 0x0000a20008000100 */
[----:B------:R0:W3:Y:S01]  /*0270*/  SYNCS.EXCH.64 URZ, [UR8+0x8], UR4 ;  /* 0x00000804083f75b2 */ /* 0x0000e20008000100 */
[----:B------:R0:W4:Y:S01]  /*0280*/  SYNCS.EXCH.64 URZ, [UR8+0x50], UR6 ;  /* 0x00005006083f75b2 */ /* 0x0001220008000100 */
[----:B------:R0:W0:Y:S01]  /*0290*/  SYNCS.EXCH.64 URZ, [UR8+0x10], UR4 ;  /* 0x00001004083f75b2 */ /* 0x0000220008000100 */
        /* <DEDUP_REMOVED lines=13> */
[----:B------:R-:W-:Y:S01]  /*0370*/  NOP ;  /* 0x0000000000007918 */ /* 0x000fe20000000000 */
.L_x_3:
[----:B0-----:R-:W-:Y:S05]  /*0380*/  BSYNC B0 ;  /* 0x0000000000007941 */ /* 0x001fea0003800000 */
.L_x_2:
[----:B------:R-:W0:Y:S01]  /*0390*/  SHFL.IDX PT, R0, R0, RZ, 0x1f ;  /* 0x00001fff00007589 */ /* 0x000e2200000e0000 */
[----:B------:R-:W-:Y:S01]  /*03a0*/  ELECT P0, URZ, PT ;  /* 0x00000000003f782f */ /* 0x000fe20003800000 */
[----:B------:R-:W5:Y:S01]  /*03b0*/  LDC R2, c[0x0][0x65c] ;  /* 0x00019700ff027b82 */ /* 0x000f620000000800 */
[----:B------:R-:W-:Y:S01]  /*03c0*/  SHF.R.S32.HI R6, RZ, 0x1f, R5 ;  /* 0x0000001fff067819 */ /* 0x000fe20000011405 */
[----:B------:R-:W1:Y:S01]  /*03d0*/  S2R R3, SR_CTAID.Y ;  /* 0x0000000000037919 */ /* 0x000e620000002600 */
[----:B------:R-:W-:Y:S01]  /*03e0*/  UMOV UR4, 0x20 ;  /* 0x0000002000047882 */ /* 0x000fe20000000000 */
[----:B------:R-:W-:Y:S01]  /*03f0*/  ISETP.NE.AND P2, PT, R8, RZ, PT ;  /* 0x000000ff0800720c */ /* 0x000fe20003f45270 */
[----:B------:R-:W-:Y:S01]  /*0400*/  NOP ;  /* 0x0000000000007918 */ /* 0x000fe20000000000 */
[----:B------:R-:W2:Y:S01]  /*0410*/  S2R R4, SR_CTAID.X ;  /* 0x0000000000047919 */ /* 0x000ea20000002500 */
[----:B------:R-:W-:Y:S01]  /*0420*/  LEA.HI R6, R6, R5, RZ, 0x2 ;  /* 0x0000000506067211 */ /* 0x000fe200078f10ff */
[----:B------:R-:W-:Y:S01]  /*0430*/  NOP ;  /* 0x0000000000007918 */ /* 0x000fe20000000000 */
[----:B0-----:R-:W-:-:S02]  /*0440*/  ISETP.NE.OR P0, PT, R0, RZ, !P0 ;  /* 0x000000ff0000720c */ /* 0x001fc40004705670 */
[----:B-----5:R-:W-:-:S04]  /*0450*/  ISETP.NE.AND P3, PT, R2, 0x1, PT ;  /* 0x000000010200780c */ /* 0x020fc80003f65270 */
[----:B------:R-:W-:Y:S02]  /*0460*/  P2R R0, PR, RZ, 0x8 ;  /* 0x00000008ff007803 */ /* 0x000fe40000000000 */
[----:B------:R-:W-:-:S05]  /*0470*/  LOP3.LUT R0, R6, 0xfffffffc, RZ, 0xc0, !PT ;  /* 0xfffffffc06007812 */ /* 0x000fca00078ec0ff */
[----:B------:R-:W-:Y:S01]  /*0480*/  VOTEU.ALL UP0, P0 ;  /* 0x00000000003f7886 */ /* 0x000fe20000000000 */
[----:B------:R-:W-:Y:S01]  /*0490*/  IMAD.IADD R0, R5, 0x1, -R0 ;  /* 0x0000000105007824 */ /* 0x000fe200078e0a00 */
[----:B------:R-:W2:Y:S01]  /*04a0*/  @P3 LDC R17, c[0x0][0x10] ;  /* 0x00000400ff113b82 */ /* 0x000ea20000000800 */
[----:B------:R-:W-:Y:S01]  /*04b0*/  VOTEU.ALL UP1, P0 ;  /* 0x00000000003f7886 */ /* 0x000fe20000020000 */
[----:B-1----:R-:W-:Y:S01]  /*04c0*/  @P3 IMAD.MOV.U32 R6, RZ, RZ, R3 ;  /* 0x000000ffff063224 */ /* 0x002fe200078e0003 */
[----:B------:R-:W-:Y:S01]  /*04d0*/  @!UP0 UMOV UR6, 0x400 ;  /* 0x0000040000068882 */ /* 0x000fe20000000000 */
[----:B------:R-:W-:-:S04]  /*04e0*/  @!UP0 UIADD3 UR4, -UR4, 0x100000, URZ ;  /* 0x0010000004048890 */ /* 0x000fc8000fffe13f */
[----:B------:R-:W-:Y:S02]  /*04f0*/  @!UP0 USHF.L.U32 UR5, UR4, 0xb, URZ ;  /* 0x0000000b04058899 */ /* 0x000fe4000800063f */
[----:B------:R-:W-:Y:S01]  /*0500*/  @!UP0 USHF.L.U32 UR4, UR4, 0x1, URZ ;  /* 0x0000000104048899 */ /* 0x000fe2000800063f */
[----:B------:R-:W-:Y:S02]  /*0510*/  @P3 IMAD.MOV.U32 R7, RZ, RZ, RZ ;  /* 0x000000ffff073224 */ /* 0x000fe400078e00ff */
[----:B------:R-:W-:Y:S01]  /*0520*/  IMAD.MOV.U32 R5, RZ, RZ, RZ ;  /* 0x000000ffff057224 */ /* 0x000fe200078e00ff */
[----:B------:R-:W0:Y:S01]  /*0530*/  @!UP0 S2UR UR7, SR_CgaCtaId ;  /* 0x00000000000789c3 */ /* 0x000e220000008800 */
[----:B------:R-:W-:-:S07]  /*0540*/  @P3 IMAD.MOV.U32 R11, RZ, RZ, RZ ;  /* 0x000000ffff0b3224 */ /* 0x000fce00078e00ff */
[----:B------:R-:W1:Y:S01]  /*0550*/  @!P3 LDC R9, c[0x0][0xc] ;  /* 0x00000300ff09bb82 */ /* 0x000e620000000800 */
[----:B--2---:R-:W-:-:S04]  /*0560*/  @P3 IMAD.WIDE.U32 R16, R4, R17, R6 ;  /* 0x0000001104103225 */ /* 0x004fc800078e0006 */
[----:B------:R-:W-:Y:S01]  /*0570*/  @P3 IMAD.IADD R17, R17, 0x1, R11 ;  /* 0x0000000111113824 */ /* 0x000fe200078e020b */
[----:B0-----:R-:W-:Y:S01]  /*0580*/  @!UP0 ULEA UR6, UR7, UR6, 0x18 ;  /* 0x0000000607068291 */ /* 0x001fe2000f8ec03f */
[----:B------:R-:W-:Y:S01]  /*0590*/  VOTEU.ALL UP0, P0 ;  /* 0x00000000003f7886 */ /* 0x000fe20000000000 */
[----:B------:R-:W-:-:S04]  /*05a0*/  ISETP.NE.AND P0, PT, R0, 0x3, PT ;  /* 0x000000030000780c */ /* 0x000fc80003f05270 */
[----:B------:R-:W-:Y:S01]  /*05b0*/  ISETP.EQ.OR P0, PT, R0, RZ, !P0 ;  /* 0x000000ff0000720c */ /* 0x000fe20004702670 */
[----:B-1----:R-:W-:-:S03]  /*05c0*/  @!P3 IMAD.WIDE.U32 R6, R9, R3, R4 ;  /* 0x000000030906b225 */ /* 0x002fc600078e0004 */
[C---:B------:R-:W-:Y:S01]  /*05d0*/  ISETP.EQ.AND P0, PT, R8.reuse, RZ, P0 ;  /* 0x000000ff0800720c */ /* 0x040fe20000702270 */
[----:B------:R-:W-:Y:S01]  /*05e0*/  VIADD R8, R8, 0xffffffff ;  /* 0xffffffff08087836 */ /* 0x000fe20000000000 */
[----:B------:R-:W0:Y:S02]  /*05f0*/  FENCE.VIEW.ASYNC.S ;  /* 0x00000000000073c6 */ /* 0x000e240000000000 */
[----:B0-----:R0:W3:Y:S01]  /*0600*/  @!UP0 SYNCS.EXCH.64 URZ, [UR6+0xa0], UR4 ;  /* 0x0000a004063f85b2 */ /* 0x0010e20008000100 */
[----:B------:R-:W-:Y:S01]  /*0610*/  @!P3 IMAD.MOV.U32 R16, RZ, RZ, R6 ;  /* 0x000000ffff10b224 */ /* 0x000fe200078e0006 */
[----:B------:R-:W-:Y:S01]  /*0620*/  SEL R19, RZ, 0x1, !P0 ;  /* 0x00000001ff137807 */ /* 0x000fe20004000000 */
[----:B------:R-:W-:Y:S01]  /*0630*/  @!P3 IMAD.MOV.U32 R17, RZ, RZ, R7 ;  /* 0x000000ffff11b224 */ /* 0x000fe200078e0007 */
[----:B------:R-:W-:-:S04]  /*0640*/  ISETP.GE.U32.AND P1, PT, R8, 0x2, PT ;  /* 0x000000020800780c */ /* 0x000fc80003f26070 */
[----:B------:R-:W-:Y:S01]  /*0650*/  SEL R19, R19, 0x2, P1 ;  /* 0x0000000213137807 */ /* 0x000fe20000800000 */
[----:B------:R0:W3:Y:S01]  /*0660*/  @!UP1 SYNCS.EXCH.64 URZ, [UR6+0xa8], UR4 ;  /* 0x0000a804063f95b2 */ /* 0x0000e20008000100 */
[----:B------:R-:W-:Y:S01]  /*0670*/  NOP ;  /* 0x0000000000007918 */ /* 0x000fe20000000000 */
[----:B---34-:R-:W-:Y:S06]  /*0680*/  BAR.SYNC.DEFER_BLOCKING 0x0 ;  /* 0x0000000000007b1d */ /* 0x018fec0000010000 */
[----:B------:R-:W-:Y:S05]  /*0690*/  @!P2 BRA `(.L_x_4) ;  /* 0x0000009400d8a947 */ /* 0x000fea0003800000 */
[----:B------:R-:W-:-:S13]  /*06a0*/  ISETP.GT.U32.AND P0, PT, R8, 0x1, PT ;  /* 0x000000010800780c */ /* 0x000fda0003f04070 */
[----:B0-----:R-:W-:Y:S05]  /*06b0*/  @P0 EXIT ;  /* 0x000000000000094d */ /* 0x001fea0003800000 */
[----:B------:R-:W-:Y:S01]  /*06c0*/  ULDC.64 UR4, c[0x0][0x650] ;  /* 0x0001940000047ab9 */ /* 0x000fe20000000a00 */
[----:B------:R-:W-:Y:S01]  /*06d0*/  PRMT R0, RZ, 0x7610, R0 ;  /* 0x00007610ff007816 */ /* 0x000fe20000000000 */
[----:B------:R-:W-:Y:S01]  /*06e0*/  IMAD.MOV.U32 R153, RZ, RZ, -0x1 ;  /* 0xffffffffff997424 */ /* 0x000fe200078e00ff */
[----:B------:R-:W-:Y:S01]  /*06f0*/  ISETP.GE.U32.AND P0, PT, R16, UR4, PT ;  /* 0x0000000410007c0c */ /* 0x000fe2000bf06070 */
[----:B------:R-:W-:Y:S02]  /*0700*/  IMAD.MOV.U32 R152, RZ, RZ, -0x1 ;  /* 0xffffffffff987424 */ /* 0x000fe400078e00ff */
[----:B------:R-:W-:Y:S01]  /*0710*/  IMAD.MOV.U32 R23, RZ, RZ, -0x1 ;  /* 0xffffffffff177424 */ /* 0x000fe200078e00ff */
[----:B------:R-:W-:-:S13]  /*0720*/  ISETP.GE.U32.AND.EX P0, PT, R17, UR5, PT, P0 ;  /* 0x0000000511007c0c */ /* 0x000fda000bf06100 */
[----:B------:R-:W-:Y:S05]  /*0730*/  @P0 BRA `(.L_x_5) ;  /* 0x0000000400540947 */ /* 0x000fea0003800000 */
[----:B------:R-:W0:Y:S01]  /*0740*/  LDC.64 R14, c[0x0][0x628] ;  /* 0x00018a00ff0e7b82 */ /* 0x000e220000000a00 */
[----:B------:R-:W-:Y:S02]  /*0750*/  IMAD.MOV.U32 R6, RZ, RZ, R16 ;  /* 0x000000ffff067224 */ /* 0x000fe400078e0010 */
[----:B------:R-:W-:-:S05]  /*0760*/  IMAD.MOV.U32 R7, RZ, RZ, R17 ;  /* 0x000000ffff077224 */ /* 0x000fca00078e0011 */
[----:B------:R-:W1:Y:S08]  /*0770*/  LDC R0, c[0x0][0x630] ;  /* 0x00018c00ff007b82 */ /* 0x000e700000000800 */
[----:B------:R-:W2:Y:S01]  /*0780*/  LDC.64 R20, c[0x0][0x620] ;  /* 0x00018800ff147b82 */ /* 0x000ea20000000a00 */
[----:B0-----:R-:W-:-:S04]  /*0790*/  ISETP.NE.U32.AND P0, PT, R14, RZ, PT ;  /* 0x000000ff0e00720c */ /* 0x001fc80003f05070 */
[----:B------:R-:W-:-:S13]  /*07a0*/  ISETP.NE.AND.EX P0, PT, R15, RZ, PT, P0 ;  /* 0x000000ff0f00720c */ /* 0x000fda0003f05300 */
[----:B-12---:R-:W-:Y:S05]  /*07b0*/  @!P0 BRA `(.L_x_6) ;  /* 0x0000000000288947 */ /* 0x006fea0003800000 */
[----:B------:R-:W0:Y:S02]  /*07c0*/  LDC R11, c[0x0][0x634] ;  /* 0x00018d00ff0b7b82 */ /* 0x000e240000000800 */
[----:B0-----:R-:W-:-:S05]  /*07d0*/  IADD3 R11, P0, R16, R11, RZ ;  /* 0x0000000b100b7210 */ /* 0x001fca0007f1e0ff */
[----:B------:R-:W-:-:S04]  /*07e0*/  IMAD.X R13, RZ, RZ, R17, P0 ;  /* 0x000000ffff0d7224 */ /* 0x000fc800000e0611 */
[----:B------:R-:W-:-:S04]  /*07f0*/  IMAD.WIDE.U32 R6, R13, R14, RZ ;  /* 0x0000000e0d067225 */ /* 0x000fc800078e00ff */
[----:B------:R-:W-:-:S04]  /*0800*/  IMAD.WIDE.U32 R8, P0, R11, R15, R6 ;  /* 0x0000000f0b087225 */ /* 0x000fc80007800006 */
[----:B------:R-:W-:-:S04]  /*0810*/  IMAD.WIDE.U32 R6, R11, R14, RZ ;  /* 0x0000000e0b067225 */ /* 0x000fc800078e00ff */
[----:B------:R-:W-:Y:S01]  /*0820*/  IMAD.X R11, RZ, RZ, RZ, P0 ;  /* 0x000000ffff0b7224 */ /* 0x000fe200000e06ff */
[----:B------:R-:W-:Y:S01]  /*0830*/  IADD3 RZ, P0, R7, R8, RZ ;  /* 0x0000000807ff7210 */ /* 0x000fe20007f1e0ff */
[----:B------:R-:W-:-:S04]  /*0840*/  IMAD.MOV.U32 R10, RZ, RZ, R9 ;  /* 0x000000ffff0a7224 */ /* 0x000fc800078e0009 */
[----:B------:R-:W-:-:S08]  /*0850*/  IMAD.WIDE.U32.X R6, R13, R15, R10, P0 ;  /* 0x0000000f0d067225 */ /* 0x000fd000000e040a */
.L_x_6:
[-CC-:B------:R-:W-:Y:S01]  /*0860*/  SHF.R.U64 R23, R6, R0.reuse, R7.reuse ;  /* 0x0000000006177219 */ /* 0x180fe20000001207 */
[----:B------:R-:W0:Y:S01]  /*0870*/  LDC R10, c[0x0][0x618] ;  /* 0x00018600ff0a7b82 */ /* 0x000e220000000800 */
[----:B------:R-:W-:Y:S01]  /*0880*/  SHF.R.U32.HI R5, RZ, R0, R7 ;  /* 0x00000000ff057219 */ /* 0x000fe20000011607 */
[----:B------:R-:W-:Y:S01]  /*0890*/  ULDC UR4, c[0x0][0x150] ;  /* 0x0000540000047ab9 */ /* 0x000fe20000000800 */
[----:B------:R-:W-:Y:S02]  /*08a0*/  IADD3 R9, P0, RZ, -R23, RZ ;  /* 0x80000017ff097210 */ /* 0x000fe40007f1e0ff */
[----:B------:R-:W-:-:S03]  /*08b0*/  I2FP.F32.U32 R0, R4 ;  /* 0x0000000400007245 */ /* 0x000fc60000201000 */
[----:B------:R-:W1:Y:S01]  /*08c0*/  LDC.64 R28, c[0x0][0x640] ;  /* 0x00019000ff1c7b82 */ /* 0x000e620000000a00 */
[----:B------:R-:W-:Y:S02]  /*08d0*/  IMAD.X R11, RZ, RZ, ~R5, P0 ;  /* 0x000000ffff0b7224 */ /* 0x000fe400000e0e05 */
[----:B------:R-:W-:Y:S01]  /*08e0*/  FMUL R0, R0, UR4 ;  /* 0x0000000400007c20 */ /* 0x000fe20008400000 */
[----:B------:R-:W-:Y:S01]  /*08f0*/  IMAD.WIDE.U32 R6, R9, R20, R16 ;  /* 0x0000001409067225 */ /* 0x000fe200078e0010 */
[----:B------:R-:W-:-:S03]  /*0900*/  ULDC UR4, c[0x0][0x154] ;  /* 0x0000550000047ab9 */ /* 0x000fc60000000800 */
[----:B------:R-:W-:Y:S01]  /*0910*/  IMAD R8, R11, R20, RZ ;  /* 0x000000140b087224 */ /* 0x000fe200078e02ff */
[----:B------:R-:W2:Y:S01]  /*0920*/  LDC R5, c[0x0][0x144] ;  /* 0x00005100ff057b82 */ /* 0x000ea20000000800 */
[----:B------:R-:W3:Y:S02]  /*0930*/  F2I.U32.TRUNC.NTZ R0, R0 ;  /* 0x0000000000007305 */ /* 0x000ee4000020f000 */
[----:B------:R-:W-:-:S04]  /*0940*/  IMAD R9, R9, R21, R8 ;  /* 0x0000001509097224 */ /* 0x000fc800078e0208 */
[----:B------:R-:W-:Y:S01]  /*0950*/  IMAD.IADD R7, R7, 0x1, R9 ;  /* 0x0000000107077824 */ /* 0x000fe200078e0209 */
[----:B------:R-:W4:Y:S01]  /*0960*/  LDC R12, c[0x0][0x608] ;  /* 0x00018200ff0c7b82 */ /* 0x000f220000000800 */
[----:B------:R-:W-:-:S03]  /*0970*/  IMAD.MOV.U32 R9, RZ, RZ, -0x1 ;  /* 0xffffffffff097424 */ /* 0x000fc600078e00ff */
[-CC-:B0-----:R-:W-:Y:S02]  /*0980*/  SHF.R.U64 R20, R6, R10.reuse, R7.reuse ;  /* 0x0000000a06147219 */ /* 0x181fe40000001207 */
[----:B------:R-:W-:Y:S02]  /*0990*/  I2FP.F32.U32 R6, R3 ;  /* 0x0000000300067245 */ /* 0x000fe40000201000 */
[----:B------:R-:W0:Y:S01]  /*09a0*/  LDC R26, c[0x0][0x658] ;  /* 0x00019600ff1a7b82 */ /* 0x000e220000000800 */
[----:B-1----:R-:W-:Y:S01]  /*09b0*/  ISETP.NE.U32.AND P0, PT, R28, RZ, PT ;  /* 0x000000ff1c00720c */ /* 0x002fe20003f05070 */
[----:B---3--:R-:W-:Y:S01]  /*09c0*/  IMAD.MOV R8, RZ, RZ, -R0 ;  /* 0x000000ffff087224 */ /* 0x008fe200078e0a00 */
[----:B------:R-:W-:Y:S01]  /*09d0*/  SHF.R.U32.HI R7, RZ, R10, R7 ;  /* 0x0000000aff077219 */ /* 0x000fe20000011607 */
[----:B------:R-:W-:Y:S01]  /*09e0*/  FMUL R6, R6, UR4 ;  /* 0x0000000406067c20 */ /* 0x000fe20008400000 */
[----:B------:R-:W-:-:S03]  /*09f0*/  ISETP.NE.AND.EX P0, PT, R29, RZ, PT, P0 ;  /* 0x000000ff1d00720c */ /* 0x000fc60003f05300 */
[----:B------:R-:W1:Y:S01]  /*0a00*/  LDC R14, c[0x0][0x148] ;  /* 0x00005200ff0e7b82 */ /* 0x000e620000000800 */
[----:B--2---:R-:W-:-:S07]  /*0a10*/  IMAD R0, R5, R8, R4 ;  /* 0x0000000805007224 */ /* 0x004fce00078e0204 */
[----:B------:R-:W2:Y:S01]  /*0a20*/  LDC R24, c[0x0][0x600] ;  /* 0x00018000ff187b82 */ /* 0x000ea20000000800 */
[-CC-:B----4-:R-:W-:Y:S02]  /*0a30*/  SHF.R.U64 R30, R20, R12.reuse, R7.reuse ;  /* 0x0000000c141e7219 */ /* 0x190fe40000001207 */
[----:B------:R-:W-:Y:S01]  /*0a40*/  SHF.R.U32.HI R5, RZ, R12, R7 ;  /* 0x0000000cff057219 */ /* 0x000fe20000011607 */
[----:B------:R-:W-:Y:S01]  /*0a50*/  IMAD.MOV.U32 R7, RZ, RZ, 0x1 ;  /* 0x00000001ff077424 */ /* 0x000fe200078e00ff */
[----:B------:R3:W4:Y:S03]  /*0a60*/  F2I.U32.TRUNC.NTZ R12, R6 ;  /* 0x00000006000c7305 */ /* 0x000726000020f000 */
[----:B------:R-:W1:Y:S01]  /*0a70*/  LDC R15, c[0x0][0x648] ;  /* 0x00019200ff0f7b82 */ /* 0x000e620000000800 */
[-C--:B0-----:R-:W-:Y:S02]  /*0a80*/  SHF.L.U32 R4, R9, R26.reuse, RZ ;  /* 0x0000001a09047219 */ /* 0x081fe400000006ff */
[----:B------:R-:W-:-:S02]  /*0a90*/  SHF.R.U64 R32, R30, R26, R5 ;  /* 0x0000001a1e207219 */ /* 0x000fc40000001205 */
[----:B------:R-:W-:Y:S02]  /*0aa0*/  LOP3.LUT R11, RZ, R4, RZ, 0x33, !PT ;  /* 0x00000004ff0b7212 */ /* 0x000fe400078e33ff */
[-C--:B------:R-:W-:Y:S01]  /*0ab0*/  SHF.R.U32.HI R5, RZ, R26.reuse, R5 ;  /* 0x0000001aff057219 */ /* 0x080fe20000011605 */
[----:B------:R-:W0:Y:S01]  /*0ac0*/  LDC R21, c[0x0][0x638] ;  /* 0x00018e00ff157b82 */ /* 0x000e220000000800 */
[----:B------:R-:W-:Y:S01]  /*0ad0*/  SHF.L.U32 R10, R7, R26, RZ ;  /* 0x0000001a070a7219 */ /* 0x000fe200000006ff */
[----:B------:R-:W-:-:S06]  /*0ae0*/  IMAD.MOV.U32 R4, RZ, RZ, R32 ;  /* 0x000000ffff047224 */ /* 0x000fcc00078e0020 */
[----:B------:R-:W0:Y:S01]  /*0af0*/  LDC R153, c[0x0][0x610] ;  /* 0x00018400ff997b82 */ /* 0x000e220000000800 */
[----:B---34-:R-:W-:Y:S05]  /*0b00*/  @!P0 BRA `(.L_x_7) ;  /* 0x0000000000288947 */ /* 0x018fea0003800000 */
[----:B------:R-:W3:Y:S02]  /*0b10*/  LDC R9, c[0x0][0x64c] ;  /* 0x00019300ff097b82 */ /* 0x000ee40000000800 */
[----:B---3--:R-:W-:-:S05]  /*0b20*/  IADD3 R9, P0, R32, R9, RZ ;  /* 0x0000000920097210 */ /* 0x008fca0007f1e0ff */
        /* <DEDUP_REMOVED lines=8> */
.L_x_7:
[----:B-1----:R-:W-:Y:S01]  /*0bb0*/  SHF.R.U64 R4, R4, R15, R5 ;  /* 0x0000000f04047219 */ /* 0x002fe20000001205 */
[----:B--2---:R-:W-:Y:S01]  /*0bc0*/  VIADD R5, R24, 0xffffffff ;  /* 0xffffffff18057836 */ /* 0x004fe20000000000 */
[----:B------:R-:W-:Y:S01]  /*0bd0*/  LOP3.LUT R11, R30, R11, RZ, 0xc0, !PT ;  /* 0x0000000b1e0b7212 */ /* 0x000fe200078ec0ff */
[----:B------:R-:W-:Y:S02]  /*0be0*/  IMAD.MOV R12, RZ, RZ, -R12 ;  /* 0x000000ffff0c7224 */ /* 0x000fe400078e0a0c */
[----:B------:R-:W-:Y:S02]  /*0bf0*/  IMAD.MOV R6, RZ, RZ, -R4 ;  /* 0x000000ffff067224 */ /* 0x000fe400078e0a04 */
[----:B------:R-:W-:Y:S01]  /*0c00*/  IMAD R11, R10, R4, R11 ;  /* 0x000000040a0b7224 */ /* 0x000fe200078e020b */
[----:B------:R-:W-:Y:S01]  /*0c10*/  LOP3.LUT R4, R20, R5, RZ, 0xc0, !PT ;  /* 0x0000000514047212 */ /* 0x000fe200078ec0ff */
[----:B------:R-:W-:Y:S02]  /*0c20*/  @P3 IMAD R0, R14, R12, R3 ;  /* 0x0000000c0e003224 */ /* 0x000fe400078e0203 */
[----:B0-----:R-:W-:-:S02]  /*0c30*/  IMAD R3, R6, R21, R32 ;  /* 0x0000001506037224 */ /* 0x001fc400078e0220 */
[----:B------:R-:W-:Y:S02]  /*0c40*/  IMAD R153, R11, R153, R0 ;  /* 0x000000990b997224 */ /* 0x000fe400078e0200 */
[----:B------:R-:W-:Y:S02]  /*0c50*/  IMAD R4, R3, R24, R4 ;  /* 0x0000001803047224 */ /* 0x000fe400078e0204 */
[----:B------:R-:W-:-:S03]  /*0c60*/  IMAD.MOV.U32 R0, RZ, RZ, 0x1 ;  /* 0x00000001ff007424 */ /* 0x000fc600078e00ff */
[----:B------:R-:W-:Y:S02]  /*0c70*/  SEL R152, R4, R153, !P3 ;  /* 0x0000009904987207 */ /* 0x000fe40005800000 */
[----:B------:R-:W-:-:S07]  /*0c80*/  SEL R153, R153, R4, !P3 ;  /* 0x0000000499997207 */ /* 0x000fce0005800000 */
.L_x_5:
[----:B------:R-:W-:-:S08]  /*0c90*/  NOP ;  /* 0x0000000000007918 */ /* 0x000fd00000000000 */
[----:B------:R-:W0:Y:S02]  /*0ca0*/  USETMAXREG.TRY_ALLOC.CTAPOOL UP0, 0xe8 ;  /* 0x000000e8000079c8 */ /* 0x000e240008000600 */
[----:B0-----:R-:W-:-:S13]  /*0cb0*/  PLOP3.LUT P0, PT, PT, PT, UP0, 0x80, 0x0 ;  /* 0x000000000000781c */ /* 0x001fda0003f0f008 */
[----:B------:R-:W-:Y:S05]  /*0cc0*/  @!P0 BRA `(.L_x_5) ;  /* 0xfffffffc00f08947 */ /* 0x000fea000383ffff */
[----:B------:R-:W-:Y:S01]  /*0cd0*/  ULDC.64 UR4, c[0x0][0x598] ;  /* 0x0001660000047ab9 */ /* 0x000fe20000000a00 */
[----:B------:R-:W-:Y:S01]  /*0ce0*/  ULDC.64 UR36, c[0x0][0x208] ;  /* 0x0000820000247ab9 */ /* 0x000fe20000000a00 */
[----:B------:R-:W-:-:S04]  /*0cf0*/  ISETP.NE.U32.AND P0, PT, RZ, UR4, PT ;  /* 0x00000004ff007c0c */ /* 0x000fc8000bf05070 */
[----:B------:R-:W-:-:S13]  /*0d00*/  ISETP.NE.AND.EX P0, PT, RZ, UR5, PT, P0 ;  /* 0x00000005ff007c0c */ /* 0x000fda000bf05300 */
[----:B------:R-:W-:Y:S05]  /*0d10*/  @!P0 BRA `(.L_x_8) ;  /* 0x00000000001c8947 */ /* 0x000fea0003800000 */
[----:B------:R-:W0:Y:S02]  /*0d20*/  LDC.64 R4, c[0x0][0x598] ;  /* 0x00016600ff047b82 */ /* 0x000e240000000a00 */
[----:B0-----:R-:W2:Y:S02]  /*0d30*/  LDG.E.64 R4, desc[UR36][R4.64] ;  /* 0x0000002404047981 */ /* 0x001ea4000c1e1b00 */
[----:B--2---:R-:W-:-:S04]  /*0d40*/  ISETP.NE.U32.AND P0, PT, R4, RZ, PT ;  /* 0x000000ff0400720c */ /* 0x004fc80003f05070 */
[----:B------:R-:W-:-:S13]  /*0d50*/  ISETP.NE.AND.EX P0, PT, R5, RZ, PT, P0 ;  /* 0x000000ff0500720c */ /* 0x000fda0003f05300 */
[----:B------:R-:W-:Y:S05]  /*0d60*/  @!P0 BRA `(.L_x_8) ;  /* 0x0000000000088947 */ /* 0x000fea0003800000 */
[----:B------:R0:W5:Y:S01]  /*0d70*/  LD.E R154, desc[UR36][R4.64] ;  /* 0x00000024049a7980 */ /* 0x000162000c101900 */
[----:B------:R-:W-:Y:S05]  /*0d80*/  BRA `(.L_x_9) ;  /* 0x0000000000247947 */ /* 0x000fea0003800000 */
.L_x_8:
[----:B------:R-:W-:Y:S02]  /*0d90*/  ULDC.64 UR4, c[0x0][0x588] ;  /* 0x0001620000047ab9 */ /* 0x000fe40000000a00 */
[----:B------:R-:W-:-:S04]  /*0da0*/  ISETP.NE.U32.AND P0, PT, RZ, UR4, PT ;  /* 0x00000004ff007c0c */ /* 0x000fc8000bf05070 */
[----:B------:R-:W-:-:S13]  /*0db0*/  ISETP.NE.AND.EX P0, PT, RZ, UR5, PT, P0 ;  /* 0x00000005ff007c0c */ /* 0x000fda000bf05300 */
[----:B------:R-:W-:Y:S05]  /*0dc0*/  @!P0 BRA `(.L_x_10) ;  /* 0x00000000000c8947 */ /* 0x000fea0003800000 */
[----:B------:R-:W0:Y:S02]  /*0dd0*/  LDC.64 R154, c[0x0][0x588] ;  /* 0x00016200ff9a7b82 */ /* 0x000e240000000a00 */
[----:B0-----:R1:W5:Y:S01]  /*0de0*/  LDG.E R154, desc[UR36][R154.64] ;  /* 0x000000249a9a7981 */ /* 0x001362000c1e1900 */
[----:B------:R-:W-:Y:S05]  /*0df0*/  BRA `(.L_x_9) ;  /* 0x0000000000087947 */ /* 0x000fea0003800000 */
.L_x_10:
[----:B------:R-:W-:Y:S02]  /*0e00*/  ULDC UR4, c[0x0][0x580] ;  /* 0x0001600000047ab9 */ /* 0x000fe40000000800 */
[----:B------:R-:W-:-:S07]  /*0e10*/  IMAD.U32 R154, RZ, RZ, UR4 ;  /* 0x00000004ff9a7e24 */ /* 0x000fce000f8e00ff */
.L_x_9:
[----:B------:R-:W-:Y:S02]  /*0e20*/  ULDC.64 UR4, c[0x0][0x5a0] ;  /* 0x0001680000047ab9 */ /* 0x000fe40000000a00 */
[----:B------:R-:W-:-:S04]  /*0e30*/  ISETP.NE.U32.AND P0, PT, RZ, UR4, PT ;  /* 0x00000004ff007c0c */ /* 0x000fc8000bf05070 */
[----:B------:R-:W-:-:S13]  /*0e40*/  ISETP.NE.AND.EX P0, PT, RZ, UR5, PT, P0 ;  /* 0x00000005ff007c0c */ /* 0x000fda000bf05300 */
[----:B------:R-:W-:Y:S05]  /*0e50*/  @!P0 BRA `(.L_x_11) ;  /* 0x00000000001c8947 */ /* 0x000fea0003800000 */
[----:B0-----:R-:W0:Y:S02]  /*0e60*/  LDC.64 R4, c[0x0][0x5a0] ;  /* 0x00016800ff047b82 */ /* 0x001e240000000a00 */
[----:B0-----:R-:W2:Y:S02]  /*0e70*/  LDG.E.64 R4, desc[UR36][R4.64] ;  /* 0x0000002404047981 */ /* 0x001ea4000c1e1b00 */
[----:B--2---:R-:W-:-:S04]  /*0e80*/  ISETP.NE.U32.AND P0, PT, R4, RZ, PT ;  /* 0x000000ff0400720c */ /* 0x004fc80003f05070 */
[----:B------:R-:W-:-:S13]  /*0e90*/  ISETP.NE.AND.EX P0, PT, R5, RZ, PT, P0 ;  /* 0x000000ff0500720c */ /* 0x000fda0003f05300 */
[----:B------:R-:W-:Y:S05]  /*0ea0*/  @!P0 BRA `(.L_x_11) ;  /* 0x0000000000088947 */ /* 0x000fea0003800000 */
[----:B-1----:R0:W5:Y:S01]  /*0eb0*/  LD.E R155, desc[UR36][R4.64] ;  /* 0x00000024049b7980 */ /* 0x002162000c101900 */
[----:B------:R-:W-:Y:S05]  /*0ec0*/  BRA `(.L_x_12) ;  /* 0x0000000000247947 */ /* 0x000fea0003800000 */
.L_x_11:
[----:B------:R-:W-:Y:S02]  /*0ed0*/  ULDC.64 UR4, c[0x0][0x590] ;  /* 0x0001640000047ab9 */ /* 0x000fe40000000a00 */
[----:B------:R-:W-:-:S04]  /*0ee0*/  ISETP.NE.U32.AND P0, PT, RZ, UR4, PT ;  /* 0x00000004ff007c0c */ /* 0x000fc8000bf05070 */
[----:B------:R-:W-:-:S13]  /*0ef0*/  ISETP.NE.AND.EX P0, PT, RZ, UR5, PT, P0 ;  /* 0x00000005ff007c0c */ /* 0x000fda000bf05300 */
[----:B------:R-:W-:Y:S05]  /*0f00*/  @!P0 BRA `(.L_x_13) ;  /* 0x00000000000c8947 */ /* 0x000fea0003800000 */
[----:B0-----:R-:W1:Y:S02]  /*0f10*/  LDC.64 R4, c[0x0][0x590] ;  /* 0x00016400ff047b82 */ /* 0x001e640000000a00 */
[----:B-1----:R1:W5:Y:S01]  /*0f20*/  LDG.E R155, desc[UR36][R4.64] ;  /* 0x00000024049b7981 */ /* 0x002362000c1e1900 */
[----:B------:R-:W-:Y:S05]  /*0f30*/  BRA `(.L_x_12) ;  /* 0x0000000000087947 */ /* 0x000fea0003800000 */
.L_x_13:
[----:B------:R-:W-:Y:S02]  /*0f40*/  ULDC UR4, c[0x0][0x584] ;  /* 0x0001610000047ab9 */ /* 0x000fe40000000800 */
[----:B-1----:R-:W-:-:S07]  /*0f50*/  IMAD.U32 R155, RZ, RZ, UR4 ;  /* 0x00000004ff9b7e24 */ /* 0x002fce000f8e00ff */
.L_x_12:
[----:B------:R-:W-:-:S13]  /*0f60*/  LOP3.LUT P0, RZ, R0, 0xff, RZ, 0xc0, !PT ;  /* 0x000000ff00ff7812 */ /* 0x000fda000780c0ff */
[----:B------:R-:W-:Y:S05]  /*0f70*/  @!P0 EXIT ;  /* 0x000000000000894d */ /* 0x000fea0003800000 */
[----:B------:R-:W-:Y:S01]  /*0f80*/  ULDC UR4, c[0x0][0x28c] ;  /* 0x0000a30000047ab9 */ /* 0x000fe20000000800 */
[----:B------:R-:W-:Y:S01]  /*0f90*/  LOP3.LUT R158, R19, 0x1, RZ, 0xfc, !PT ;  /* 0x00000001139e7812 */ /* 0x000fe200078efcff */
[----:B------:R-:W-:Y:S01]  /*0fa0*/  UIADD3 UR4, UR4, 0x1f, URZ ;  /* 0x0000001f04047890 */ /* 0x000fe2000fffe03f */
[----:B------:R-:W-:Y:S01]  /*0fb0*/  UMOV UR38, URZ ;  /* 0x0000003f00267c82 */ /* 0x000fe20008000000 */
[----:B------:R-:W-:Y:S02]  /*0fc0*/  UMOV UR39, URZ ;  /* 0x0000003f00277c82 */ /* 0x000fe40008000000 */
[----:B------:R-:W-:-:S04]  /*0fd0*/  USHF.R.S32.HI UR5, URZ, 0x1f, UR4 ;  /* 0x0000001f3f057899 */ /* 0x000fc80008011404 */
[----:B------:R-:W-:-:S04]  /*0fe0*/  ULEA.HI UR5, UR5, UR4, URZ, 0x5 ;  /* 0x0000000405057291 */ /* 0x000fc8000f8f283f */
[----:B------:R-:W-:-:S12]  /*0ff0*/  USHF.R.S32.HI UR40, URZ, 0x5, UR5 ;  /* 0x000000053f287899 */ /* 0x000fd80008011405 */
.L_x_287:
[----:B------:R-:W-:Y:S01]  /*1000*/  LOP3.LUT R0, R18, 0x80, RZ, 0xc0, !PT ;  /* 0x0000008012007812 */ /* 0x000fe200078ec0ff */
[----:B--2---:R-:W2:Y:S01]  /*1010*/  S2UR UR7, SR_CgaCtaId ;  /* 0x00000000000779c3 */ /* 0x004ea20000008800 */
[----:B------:R-:W-:Y:S02]  /*1020*/  UMOV UR6, 0x400 ;  /* 0x0000040000067882 */ /* 0x000fe40000000000 */
[----:B------:R-:W-:-:S06]  /*1030*/  SHF.R.U32.HI R0, RZ, 0x7, R0 ;  /* 0x00000007ff007819 */ /* 0x000fcc0000011600 */
[----:B---3--:R-:W3:Y:S01]  /*1040*/  SHFL.IDX PT, R0, R0, RZ, 0x1f ;  /* 0x00001fff00007589 */ /* 0x008ee200000e0000 */
[----:B--2---:R-:W-:Y:S01]  /*1050*/  ULEA UR42, UR7, UR6, 0x18 ;  /* 0x00000006072a7291 */ /* 0x004fe2000f8ec03f */
[----:B---3--:R-:W-:-:S13]  /*1060*/  R2UR UR4, R0 ;  /* 0x00000000000472ca */ /* 0x008fda00000e0000 */
[----:B------:R-:W-:-:S04]  /*1070*/  ULEA.HI UR5, UR4, UR4, URZ, 0x1 ;  /* 0x0000000404057291 */ /* 0x000fc8000f8f083f */
[----:B------:R-:W-:-:S04]  /*1080*/  ULOP3.LUT UR5, UR5, 0xffffe, URZ, 0xc0, !UPT ;  /* 0x000ffffe05057892 */ /* 0x000fc8000f8ec03f */
[----:B------:R-:W-:-:S03]  /*1090*/  UIADD3 UR5, UR4, -UR5, URZ ;  /* 0x8000000504057290 */ /* 0x000fc6000fffe03f */
[----:B------:R-:W-:Y:S01]  /*10a0*/  ULDC UR4, c[0x0][0x28c] ;  /* 0x0000a30000047ab9 */ /* 0x000fe20000000800 */
[----:B------:R-:W-:Y:S01]  /*10b0*/  ULEA UR5, UR5, UR42, 0xc ;  /* 0x0000002a05057291 */ /* 0x000fe2000f8e603f */
[----:B------:R-:W-:-:S03]  /*10c0*/  ISETP.LT.AND P0, PT, RZ, UR4, PT ;  /* 0x00000004ff007c0c */ /* 0x000fc6000bf01270 */
[----:B------:R-:W-:-:S04]  /*10d0*/  UIADD3 UR5, UR5, 0x180, URZ ;  /* 0x0000018005057890 */ /* 0x000fc8000fffe03f */
[----:B------:R-:W-:-:S04]  /*10e0*/  USHF.R.U32.HI UR5, URZ, 0x4, UR5 ;  /* 0x000000043f057899 */ /* 0x000fc80008011605 */
[----:B------:R-:W-:Y:S02]  /*10f0*/  ULOP3.LUT UR41, UR5, 0x3fff, URZ, 0xc0, !UPT ;  /* 0x00003fff05297892 */ /* 0x000fe4000f8ec03f */
[----:B-1----:R-:W-:Y:S10]  /*1100*/  @P0 BRA `(.L_x_14) ;  /* 0x0000000000400947 */ /* 0x002ff40003800000 */
[----:B------:R-:W-:Y:S01]  /*1110*/  MOV R0, 0x0 ;  /* 0x0000000000007802 */ /* 0x000fe20000000f00 */
[----:B------:R-:W-:Y:S01]  /*1120*/  ULDC.64 UR4, c[0x4][0x68] ;  /* 0x01001a0000047ab9 */ /* 0x000fe20000000a00 */
[----:B------:R-:W-:Y:S01]  /*1130*/  ULDC.64 UR6, c[0x4][0x8] ;  /* 0x0100020000067ab9 */ /* 0x000fe20000000a00 */
[----:B01----:R-:W-:Y:S01]  /*1140*/  IMAD.U32 R4, RZ, RZ, UR4 ;  /* 0x00000004ff047e24 */ /* 0x003fe2000f8e00ff */
[----:B------:R0:W1:Y:S01]  /*1150*/  LDC.64 R14, c[0x4][R0] ;  /* 0x01000000000e7b82 */ /* 0x0000620000000a00 */
[----:B------:R-:W-:Y:S01]  /*1160*/  IMAD.U32 R5, RZ, RZ, UR5 ;  /* 0x00000005ff057e24 */ /* 0x000fe2000f8e00ff */
[----:B------:R-:W-:Y:S01]  /*1170*/  ULDC.64 UR4, c[0x4][0x70] ;  /* 0x01001c0000047ab9 */ /* 0x000fe20000000a00 */
[----:B------:R-:W-:Y:S02]  /*1180*/  IMAD.U32 R10, RZ, RZ, UR6 ;  /* 0x00000006ff0a7e24 */ /* 0x000fe4000f8e00ff */
[----:B------:R-:W-:Y:S02]  /*1190*/  IMAD.U32 R6, RZ, RZ, UR4 ;  /* 0x00000004ff067e24 */ /* 0x000fe4000f8e00ff */
[----:B------:R-:W-:-:S02]  /*11a0*/  IMAD.U32 R7, RZ, RZ, UR5 ;  /* 0x00000005ff077e24 */ /* 0x000fc4000f8e00ff */
[----:B------:R-:W-:Y:S02]  /*11b0*/  IMAD.U32 R11, RZ, RZ, UR7 ;  /* 0x00000007ff0b7e24 */ /* 0x000fe4000f8e00ff */
[----:B------:R-:W-:Y:S02]  /*11c0*/  IMAD.MOV.U32 R8, RZ, RZ, 0x1e1 ;  /* 0x000001e1ff087424 */ /* 0x000fe400078e00ff */
[----:B------:R-:W-:Y:S02]  /*11d0*/  IMAD.MOV.U32 R12, RZ, RZ, 0x1 ;  /* 0x00000001ff0c7424 */ /* 0x000fe400078e00ff */
[----:B0-----:R-:W-:-:S07]  /*11e0*/  IMAD.MOV.U32 R13, RZ, RZ, RZ ;  /* 0x000000ffff0d7224 */ /* 0x001fce00078e00ff */
[----:B------:R-:W-:-:S07]  /*11f0*/  LEPC R20, `(.L_x_14) ;  /* 0x000000001014794e */ /* 0x000fce0000000000 */
[----:B-1---5:R-:W-:Y:S05]  /*1200*/  CALL.ABS.NOINC R14 ;  /* 0x000000000e007343 */ /* 0x022fea0003c00000 */
.L_x_14:
[----:B------:R-:W-:-:S13]  /*1210*/  ISETP.NE.AND P0, PT, R158, 0x3, PT ;  /* 0x000000039e00780c */ /* 0x000fda0003f05270 */
[----:B------:R-:W-:Y:S05]  /*1220*/  @!P0 BRA `(.L_x_15) ;  /* 0x0000000000048947 */ /* 0x000fea0003800000 */
[----:B------:R-:W-:Y:S01]  /*1230*/  BPT.TRAP 0x1 ;  /* 0x000000040000795c */ /* 0x000fe20000300000 */
.L_x_15:
[----:B------:R-:W-:Y:S02]  /*1240*/  IMAD.U32 R3, RZ, RZ, UR39 ;  /* 0x00000027ff037e24 */ /* 0x000fe4000f8e00ff */
[----:B------:R-:W-:-:S03]  /*1250*/  IMAD.U32 R0, RZ, RZ, UR38 ;  /* 0x00000026ff007e24 */ /* 0x000fc6000f8e00ff */
[----:B------:R-:W-:Y:S02]  /*1260*/  LEA R3, R3, UR42, 0x3 ;  /* 0x0000002a03037c11 */ /* 0x000fe4000f8e18ff */
[----:B------:R-:W-:-:S04]  /*1270*/  SHF.L.U32 R0, R0, 0x1f, RZ ;  /* 0x0000001f00007819 */ /* 0x000fc800000006ff */
[----:B------:R2:W3:Y:S01]  /*1280*/  SYNCS.PHASECHK.TRANS64.TRYWAIT P1, [R3+URZ], R0 ;  /* 0x00000000030075a7 */ /* 0x0004e2000802017f */
[----:B------:R-:W-:Y:S05]  /*1290*/  @!P0 BRA `(.L_x_16) ;  /* 0x0000000000048947 */ /* 0x000fea0003800000 */
[----:B------:R-:W-:Y:S01]  /*12a0*/  BPT.TRAP 0x1 ;  /* 0x000000040000795c */ /* 0x000fe20000300000 */
.L_x_16:
[----:B---3--:R-:W-:Y:S05]  /*12b0*/  @P1 BRA `(.L_x_17) ;  /* 0x0000000000081947 */ /* 0x008fea0003800000 */
[----:B------:R-:W3:Y:S02]  /*12c0*/  SYNCS.PHASECHK.TRANS64.TRYWAIT P1, [R3+URZ], R0 ;  /* 0x00000000030075a7 */ /* 0x000ee4000802017f */
[----:B---3--:R-:W-:Y:S05]  /*12d0*/  @!P1 BRA `(.L_x_18) ;  /* 0x000000a400289947 */ /* 0x008fea0003800000 */
.L_x_17:
[----:B------:R-:W-:-:S04]  /*12e0*/  UISETP.LT.AND UP0, UPT, UR40, 0x1, UPT ;  /* 0x000000012800788c */ /* 0x000fc8000bf01270 */
[----:B------:R-:W-:-:S04]  /*12f0*/  USEL UR4, UR40, 0x1, UP0 ;  /* 0x0000000128047887 */ /* 0x000fc80008000000 */
[----:B------:R-:W-:-:S06]  /*1300*/  UIADD3 UR4, UR40, -UR4, URZ ;  /* 0x8000000428047290 */ /* 0x000fcc000fffe03f */
[----:B--23--:R-:W-:Y:S01]  /*1310*/  IMAD.U32 R0, RZ, RZ, UR4 ;  /* 0x00000004ff007e24 */ /* 0x00cfe2000f8e00ff */
[----:B------:R-:W-:Y:S05]  /*1320*/  WARPSYNC.ALL ;  /* 0x0000000000007948 */ /* 0x000fea0003800000 */
[----:B------:R-:W-:Y:S01]  /*1330*/  ISETP.GE.AND P1, PT, R0, 0x1, PT ;  /* 0x000000010000780c */ /* 0x000fe20003f26270 */
[----:B------:R-:W-:Y:S01]  /*1340*/  UIADD3 UR4, UR42, 0x12180, URZ ;  /* 0x000121802a047890 */ /* 0x000fe2000fffe03f */
[----:B------:R-:W-:Y:S01]  /*1350*/  WARPGROUP.ARRIVE ;  /* 0x00000000000079c5 */ /* 0x000fe20000000000 */
[----:B------:R-:W-:Y:S01]  /*1360*/  UMOV UR5, 0x40000040 ;  /* 0x4000004000057882 */ /* 0x000fe20000000000 */
[----:B------:R-:W-:Y:S01]  /*1370*/  UMOV UR7, 0x80000020 ;  /* 0x8000002000077882 */ /* 0x000fe20000000000 */
[----:B------:R-:W-:-:S04]  /*1380*/  USHF.R.U32.HI UR4, URZ, 0x4, UR4 ;  /* 0x000000043f047899 */ /* 0x000fc80008011604 */
[----:B------:R-:W-:-:S04]  /*1390*/  ULOP3.LUT UR4, UR4, 0x3fff, URZ, 0xc0, !UPT ;  /* 0x00003fff04047892 */ /* 0x000fc8000f8ec03f */
[----:B------:R-:W-:Y:S02]  /*13a0*/  ULOP3.LUT UR10, UR4, 0x10000, URZ, 0xfc, !UPT ;  /* 0x00010000040a7892 */ /* 0x000fe4000f8efc3f */
[----:B------:R-:W-:Y:S02]  /*13b0*/  ULEA UR4, UR39, UR41, 0x9 ;  /* 0x0000002927047291 */ /* 0x000fe4000f8e483f */
[----:B------:R-:W-:-:S09]  /*13c0*/  ULEA UR6, UR39, UR10, 0xa ;  /* 0x0000000a27067291 */ /* 0x000fd2000f8e503f */
[----:B------:R-:W-:Y:S01]  /*13d0*/  HGMMA.64x256x16.F32 R24, gdesc[UR4].tnspA, RZ, !UPT, gsb0 ;  /* 0x23e00000041879f0 */ /* 0x000fe2000c0008ff */
[----:B------:R-:W-:Y:S02]  /*13e0*/  UIADD3 UR4, UR4, 0x80, URZ ;  /* 0x0000008004047890 */ /* 0x000fe4000fffe03f */
[----:B------:R-:W-:Y:S01]  /*13f0*/  UIADD3 UR6, UR6, 0x2, URZ ;  /* 0x0000000206067890 */ /* 0x000fe2000fffe03f */
[----:B------:R-:W-:Y:S01]  /*1400*/  UMOV UR5, 0x40000040 ;  /* 0x4000004000057882 */ /* 0x000fe20000000000 */
[----:B------:R-:W-:Y:S01]  /*1410*/  UMOV UR7, 0x80000020 ;  /* 0x8000002000077882 */ /* 0x000fe20000000000 */
[----:B------:R-:W-:Y:S02]  /*1420*/  WARPGROUP.DEPBAR.LE gsb0, 0x0 ;  /* 0x00008000000079c5 */ /* 0x000fe40000010000 */
[----:B------:R-:W-:-:S15]  /*1430*/  WARPGROUP.ARRIVE ;  /* 0x00000000000079c5 */ /* 0x000fde0000000000 */
[----:B------:R-:W-:-:S05]  /*1440*/  NOP ;  /* 0x0000000000007918 */ /* 0x000fca0000000000 */
[----:B------:R-:W-:Y:S03]  /*1450*/  HGMMA.64x256x16.F32 R24, gdesc[UR4].tnspA, R24, gsb0 ;  /* 0x23e00000041879f0 */ /* 0x000fe60008000818 */
[----:B------:R-:W-:Y:S02]  /*1460*/  WARPGROUP.DEPBAR.LE gsb0, 0x0 ;  /* 0x00008000000079c5 */ /* 0x000fe40000010000 */
[----:B------:R-:W-:Y:S05]  /*1470*/  @!P1 BRA `(.L_x_19) ;  /* 0x0000000000dc9947 */ /* 0x000fea0003800000 */
[----:B------:R-:W-:Y:S02]  /*1480*/  UIADD3 UR4, UR39, 0x1, URZ ;  /* 0x0000000127047890 */ /* 0x000fe4000fffe03f */
[----:B------:R-:W-:Y:S02]  /*1490*/  UMOV UR9, UR39 ;  /* 0x0000002700097c82 */ /* 0x000fe40008000000 */
[----:B------:R-:W-:-:S04]  /*14a0*/  UISETP.NE.AND UP0, UPT, UR4, 0x9, UPT ;  /* 0x000000090400788c */ /* 0x000fc8000bf05270 */
[----:B------:R-:W-:Y:S02]  /*14b0*/  USEL UR5, URZ, 0x1, UP0 ;  /* 0x000000013f057887 */ /* 0x000fe40008000000 */
[----:B------:R-:W-:Y:S02]  /*14c0*/  USEL UR8, UR4, URZ, UP0 ;  /* 0x0000003f04087287 */ /* 0x000fe40008000000 */
[----:B------:R-:W-:-:S06]  /*14d0*/  ULOP3.LUT UR5, UR38, UR5, URZ, 0x3c, !UPT ;  /* 0x0000000526057292 */ /* 0x000fcc000f8e3c3f */
[----:B01----:R-:W-:-:S07]  /*14e0*/  IMAD.U32 R5, RZ, RZ, UR5 ;  /* 0x00000005ff057e24 */ /* 0x003fce000f8e00ff */
.L_x_26:
[----:B01----:R-:W-:Y:S05]  /*14f0*/  @!P0 BRA `(.L_x_20) ;  /* 0x0000000000048947 */ /* 0x003fea0003800000 */
[----:B------:R-:W-:Y:S01]  /*1500*/  BPT.TRAP 0x1 ;  /* 0x000000040000795c */ /* 0x000fe20000300000 */
.L_x_20:
[----:B------:R-:W0:Y:S01]  /*1510*/  S2UR UR5, SR_CgaCtaId ;  /* 0x00000000000579c3 */ /* 0x000e220000008800 */
[----:B------:R-:W-:Y:S01]  /*1520*/  UMOV UR4, 0x400 ;  /* 0x0000040000047882 */ /* 0x000fe20000000000 */
[----:B------:R-:W-:Y:S01]  /*1530*/  SHF.L.U32 R3, R5, 0x1f, RZ ;  /* 0x0000001f05037819 */ /* 0x000fe200000006ff */
[----:B0-----:R-:W-:-:S04]  /*1540*/  ULEA UR11, UR5, UR4, 0x18 ;  /* 0x00000004050b7291 */ /* 0x001fc8000f8ec03f */
[----:B------:R-:W-:-:S09]  /*1550*/  ULEA UR4, UR8, UR11, 0x3 ;  /* 0x0000000b08047291 */ /* 0x000fd2000f8e183f */
[----:B------:R0:W1:Y:S01]  /*1560*/  SYNCS.PHASECHK.TRANS64.TRYWAIT P1, [UR4], R3 ;  /* 0x00000003ff0075a7 */ /* 0x0000620008020144 */
[----:B------:R-:W-:Y:S05]  /*1570*/  @!P0 BRA `(.L_x_21) ;  /* 0x0000000000048947 */ /* 0x000fea0003800000 */
[----:B------:R-:W-:Y:S01]  /*1580*/  BPT.TRAP 0x1 ;  /* 0x000000040000795c */ /* 0x000fe20000300000 */
.L_x_21:
[----:B-1----:R-:W-:Y:S05]  /*1590*/  @P1 BRA `(.L_x_22) ;  /* 0x0000000000081947 */ /* 0x002fea0003800000 */
[----:B------:R-:W1:Y:S02]  /*15a0*/  SYNCS.PHASECHK.TRANS64.TRYWAIT P1, [UR4], R3 ;  /* 0x00000003ff0075a7 */ /* 0x000e640008020144 */
[----:B-1----:R-:W-:Y:S05]  /*15b0*/  @!P1 BRA `(.L_x_23) ;  /* 0x000000a000849947 */ /* 0x002fea0003800000 */
.L_x_22:
[----:B------:R-:W-:Y:S01]  /*15c0*/  ULEA UR4, UR8, UR41, 0x9 ;  /* 0x0000002908047291 */ /* 0x000fe2000f8e483f */
[----:B------:R-:W-:Y:S01]  /*15d0*/  WARPGROUP.ARRIVE ;  /* 0x00000000000079c5 */ /* 0x000fe20000000000 */
[----:B------:R-:W-:Y:S01]  /*15e0*/  ULEA UR6, UR8, UR10, 0xa ;  /* 0x0000000a08067291 */ /* 0x000fe2000f8e503f */
[----:B------:R-:W-:Y:S01]  /*15f0*/  UMOV UR5, 0x40000040 ;  /* 0x4000004000057882 */ /* 0x000fe20000000000 */
[----:B------:R-:W-:-:S07]  /*1600*/  UMOV UR7, 0x80000020 ;  /* 0x8000002000077882 */ /* 0x000fce0000000000 */
[----:B------:R-:W-:Y:S01]  /*1610*/  HGMMA.64x256x16.F32 R24, gdesc[UR4].tnspA, R24, gsb0 ;  /* 0x23e00000041879f0 */ /* 0x000fe20008000818 */
        /* <DEDUP_REMOVED lines=10> */
[----:B------:R-:W-:Y:S01]  /*16c0*/  BPT.TRAP 0x1 ;  /* 0x000000040000795c */ /* 0x000fe20000300000 */
.L_x_24:
[----:B------:R-:W-:Y:S01]  /*16d0*/  ULEA UR4, UR9, UR11, 0x3 ;  /* 0x0000000b09047291 */ /* 0x000fe2000f8e183f */
[----:B------:R-:W-:-:S03]  /*16e0*/  ISETP.GT.U32.AND P1, PT, R19, 0x1, PT ;  /* 0x000000011300780c */ /* 0x000fc60003f24070 */
[----:B------:R-:W-:-:S04]  /*16f0*/  UIADD3 UR4, UR4, 0x48, URZ ;  /* 0x0000004804047890 */ /* 0x000fc8000fffe03f */
[----:B------:R-:W-:-:S09]  /*1700*/  UPRMT UR4, URZ, 0x654, UR4 ;  /* 0x000006543f047896 */ /* 0x000fd20008000004 */
[----:B------:R-:W-:Y:S01]  /*1710*/  SYNCS.ARRIVE.TRANS64.RED.A1T0 RZ, [UR4], RZ ;  /* 0x000000ffffff79a7 */ /* 0x000fe20008100404 */
[----:B------:R-:W-:Y:S05]  /*1720*/  @P1 BRA `(.L_x_25) ;  /* 0x0000000000041947 */ /* 0x000fea0003800000 */
[----:B------:R-:W-:Y:S01]  /*1730*/  BPT.TRAP 0x1 ;  /* 0x000000040000795c */ /* 0x000fe20000300000 */
.L_x_25:
[----:B------:R-:W-:Y:S01]  /*1740*/  UIADD3 UR8, UR8, 0x1, URZ ;  /* 0x0000000108087890 */ /* 0x000fe2000fffe03f */
[C---:B------:R-:W-:Y:S01]  /*1750*/  ISETP.GT.AND P1, PT, R0.reuse, 0x1, PT ;  /* 0x000000010000780c */ /* 0x040fe20003f24270 */
[----:B------:R-:W-:Y:S01]  /*1760*/  UIADD3 UR9, UR9, 0x1, URZ ;  /* 0x0000000109097890 */ /* 0x000fe2000fffe03f */
[----:B------:R-:W-:Y:S01]  /*1770*/  VIADD R0, R0, 0xffffffff ;  /* 0xffffffff00007836 */ /* 0x000fe20000000000 */
[----:B------:R-:W-:Y:S02]  /*1780*/  UISETP.NE.AND UP0, UPT, UR8, 0x9, UPT ;  /* 0x000000090800788c */ /* 0x000fe4000bf05270 */
[----:B------:R-:W-:Y:S02]  /*1790*/  UISETP.NE.AND UP1, UPT, UR9, 0x9, UPT ;  /* 0x000000090900788c */ /* 0x000fe4000bf25270 */
[----:B------:R-:W-:Y:S02]  /*17a0*/  USEL UR4, URZ, 0x1, UP0 ;  /* 0x000000013f047887 */ /* 0x000fe40008000000 */
[----:B------:R-:W-:-:S02]  /*17b0*/  USEL UR8, UR8, URZ, UP0 ;  /* 0x0000003f08087287 */ /* 0x000fc40008000000 */
[----:B------:R-:W-:Y:S02]  /*17c0*/  USEL UR9, UR9, URZ, UP1 ;  /* 0x0000003f09097287 */ /* 0x000fe40008800000 */
[----:B------:R-:W-:Y:S01]  /*17d0*/  LOP3.LUT R5, R5, UR4, RZ, 0x3c, !PT ;  /* 0x0000000405057c12 */ /* 0x000fe2000f8e3cff */
[----:B------:R-:W-:Y:S09]  /*17e0*/  @P1 BRA `(.L_x_26) ;  /* 0xfffffffc00401947 */ /* 0x000ff2000383ffff */
.L_x_19:
[----:B------:R-:W2:Y:S02]  /*17f0*/  LDC R0, c[0x0][0x28c] ;  /* 0x0000a300ff007b82 */ /* 0x000ea40000000800 */
[----:B--2---:R-:W-:-:S13]  /*1800*/  ISETP.GE.AND P1, PT, R0, 0x1, PT ;  /* 0x000000010000780c */ /* 0x004fda0003f26270 */
[----:B------:R-:W-:Y:S05]  /*1810*/  @!P1 BRA `(.L_x_27) ;  /* 0x0000000000489947 */ /* 0x000fea0003800000 */
[----:B------:R-:W-:Y:S05]  /*1820*/  @!P0 BRA `(.L_x_28) ;  /* 0x0000000000048947 */ /* 0x000fea0003800000 */
[----:B------:R-:W-:Y:S01]  /*1830*/  BPT.TRAP 0x1 ;  /* 0x000000040000795c */ /* 0x000fe20000300000 */
.L_x_28:
[----:B------:R-:W2:Y:S01]  /*1840*/  S2UR UR7, SR_CgaCtaId ;  /* 0x00000000000779c3 */ /* 0x000ea20000008800 */
[----:B------:R-:W-:Y:S01]  /*1850*/  UISETP.LT.AND UP0, UPT, UR40, 0x1, UPT ;  /* 0x000000012800788c */ /* 0x000fe2000bf01270 */
[----:B------:R-:W-:-:S03]  /*1860*/  ISETP.GT.U32.AND P0, PT, R19, 0x1, PT ;  /* 0x000000011300780c */ /* 0x000fc60003f04070 */
[----:B------:R-:W-:-:S04]  /*1870*/  USEL UR6, UR40, 0x1, UP0 ;  /* 0x0000000128067887 */ /* 0x000fc80008000000 */
[----:B------:R-:W-:-:S04]  /*1880*/  UIADD3 UR6, UR39, UR40, -UR6 ;  /* 0x0000002827067290 */ /* 0x000fc8000fffe806 */
[----:B------:R-:W-:-:S04]  /*1890*/  UIMAD.WIDE.U32 UR4, UR6, 0x38e38e39, URZ ;  /* 0x38e38e39060478a5 */ /* 0x000fc8000f8e003f */
[----:B------:R-:W-:-:S03]  /*18a0*/  USHF.R.U32.HI UR4, URZ, 0x1, UR5 ;  /* 0x000000013f047899 */ /* 0x000fc60008011605 */
[----:B------:R-:W-:Y:S01]  /*18b0*/  UMOV UR5, 0x400 ;  /* 0x0000040000057882 */ /* 0x000fe20000000000 */
[----:B------:R-:W-:Y:S02]  /*18c0*/  UIMAD UR6, UR4, -0x9, UR6 ;  /* 0xfffffff7040678a4 */ /* 0x000fe4000f8e0206 */
[----:B--2---:R-:W-:-:S04]  /*18d0*/  ULEA UR5, UR7, UR5, 0x18 ;  /* 0x0000000507057291 */ /* 0x004fc8000f8ec03f */
[----:B------:R-:W-:-:S04]  /*18e0*/  ULEA UR6, UR6, UR5, 0x3 ;  /* 0x0000000506067291 */ /* 0x000fc8000f8e183f */
[----:B------:R-:W-:-:S04]  /*18f0*/  UIADD3 UR6, UR6, 0x48, URZ ;  /* 0x0000004806067890 */ /* 0x000fc8000fffe03f */
[----:B------:R-:W-:-:S09]  /*1900*/  UPRMT UR6, URZ, 0x654, UR6 ;  /* 0x000006543f067896 */ /* 0x000fd20008000006 */
[----:B------:R-:W-:Y:S01]  /*1910*/  SYNCS.ARRIVE.TRANS64.RED.A1T0 RZ, [UR6], RZ ;  /* 0x000000ffffff79a7 */ /* 0x000fe20008100406 */
[----:B------:R-:W-:Y:S05]  /*1920*/  @P0 BRA `(.L_x_27) ;  /* 0x0000000000040947 */ /* 0x000fea0003800000 */
[----:B------:R-:W-:Y:S01]  /*1930*/  BPT.TRAP 0x1 ;  /* 0x000000040000795c */ /* 0x000fe20000300000 */
.L_x_27:
[----:B------:R-:W2:Y:S01]  /*1940*/  LDC R7, c[0x0][0x288] ;  /* 0x0000a200ff077b82 */ /* 0x000ea20000000800 */
[----:B01----:R-:W-:Y:S01]  /*1950*/  SHF.R.U32.HI R3, RZ, 0x2, R18 ;  /* 0x00000002ff037819 */ /* 0x003fe20000011612 */
[----:B------:R-:W-:Y:S01]  /*1960*/  UIADD3 UR39, UR40, UR39, URZ ;  /* 0x0000002728277290 */ /* 0x000fe2000fffe03f */
[C---:B------:R-:W-:Y:S01]  /*1970*/  LOP3.LUT R4, R18.reuse, 0x60, RZ, 0xc0, !PT ;  /* 0x0000006012047812 */ /* 0x040fe200078ec0ff */
[----:B------:R-:W-:Y:S01]  /*1980*/  ULDC UR7, c[0x0][0x284] ;  /* 0x0000a10000077ab9 */ /* 0x000fe20000000800 */
[----:B------:R-:W-:Y:S01]  /*1990*/  LOP3.LUT R3, R3, 0x7, RZ, 0xc0, !PT ;  /* 0x0000000703037812 */ /* 0x000fe200078ec0ff */
[----:B------:R-:W-:Y:S01]  /*19a0*/  UISETP.GT.U32.AND UP0, UPT, UR39, 0x8, UPT ;  /* 0x000000082700788c */ /* 0x000fe2000bf04070 */
[----:B------:R-:W-:Y:S01]  /*19b0*/  SHF.R.U32.HI R10, RZ, 0x1, R4 ;  /* 0x00000001ff0a7819 */ /* 0x000fe20000011604 */
[----:B------:R-:W-:Y:S01]  /*19c0*/  IMAD.SHL.U32 R4, R18, 0x2, RZ ;  /* 0x0000000212047824 */ /* 0x000fe200078e00ff */
[----:B------:R-:W-:Y:S01]  /*19d0*/  LOP3.LUT R0, R22, 0x1, RZ, 0xc0, !PT ;  /* 0x0000000116007812 */ /* 0x000fe200078ec0ff */
[----:B------:R-:W-:Y:S01]  /*19e0*/  UISETP.LT.U32.AND UP0, UPT, UR40, 0x9, UP0 ;  /* 0x000000092800788c */ /* 0x000fe20008701070 */
[----:B------:R-:W-:Y:S01]  /*19f0*/  IADD3 R5, RZ, -R10, -R3 ;  /* 0x8000000aff057210 */ /* 0x000fe20007ffe803 */
[----:B------:R-:W-:Y:S01]  /*1a00*/  UISETP.GE.U32.AND UP1, UPT, UR40, 0x9, UPT ;  /* 0x000000092800788c */ /* 0x000fe2000bf26070 */
[----:B------:R-:W-:Y:S01]  /*1a10*/  LOP3.LUT R9, R4, 0x6, RZ, 0xc0, !PT ;  /* 0x0000000604097812 */ /* 0x000fe200078ec0ff */
[C---:B------:R-:W-:Y:S01]  /*1a20*/  IMAD.SHL.U32 R6, R0.reuse, 0x40, RZ ;  /* 0x0000004000067824 */ /* 0x040fe200078e00ff */
[----:B------:R-:W-:Y:S01]  /*1a30*/  SHF.R.S32.HI R21, RZ, 0x1f, R23 ;  /* 0x0000001fff157819 */ /* 0x000fe20000011417 */
[----:B------:R-:W-:Y:S01]  /*1a40*/  IMAD R11, R0, -0x40, R5 ;  /* 0xffffffc0000b7824 */ /* 0x000fe200078e0205 */
[----:B------:R-:W-:Y:S01]  /*1a50*/  LOP3.LUT R0, R18, 0x3, RZ, 0xc0, !PT ;  /* 0x0000000312007812 */ /* 0x000fe200078ec0ff */
[----:B------:R-:W-:Y:S01]  /*1a60*/  ULDC.64 UR8, c[0x0][0x5d0] ;  /* 0x0001740000087ab9 */ /* 0x000fe20000000a00 */
[----:B------:R-:W-:Y:S01]  /*1a70*/  PRMT R8, R9, 0x6540, R152 ;  /* 0x0000654009087816 */ /* 0x000fe20000000098 */
[----:B------:R-:W-:Y:S01]  /*1a80*/  IMAD.SHL.U32 R152, R152, 0x100, RZ ;  /* 0x0000010098987824 */ /* 0x000fe200078e00ff */
[----:B------:R-:W-:Y:S01]  /*1a90*/  UIMAD.WIDE.U32 UR4, UR39, 0x38e38e39, URZ ;  /* 0x38e38e39270478a5 */ /* 0x000fe2000f8e003f */
[----:B------:R-:W-:Y:S01]  /*1aa0*/  IMAD R4, R21, UR8, RZ ;  /* 0x0000000815047c24 */ /* 0x000fe2000f8e02ff */
[----:B------:R-:W-:Y:S01]  /*1ab0*/  USEL UR6, URZ, 0x1, !UP0 ;  /* 0x000000013f067887 */ /* 0x000fe2000c000000 */
[----:B--2---:R-:W-:Y:S01]  /*1ac0*/  IMAD R13, R0, -0x2, R7 ;  /* 0xfffffffe000d7824 */ /* 0x004fe200078e0207 */
[----:B------:R-:W-:Y:S01]  /*1ad0*/  ISETP.GE.AND P0, PT, R152, R7, PT ;  /* 0x000000079800720c */ /* 0x000fe20003f06270 */
[C---:B------:R-:W-:Y:S01]  /*1ae0*/  IMAD.SHL.U32 R0, R153.reuse, 0x80, RZ ;  /* 0x0000008099007824 */ /* 0x040fe200078e00ff */
[----:B------:R-:W-:Y:S01]  /*1af0*/  SHF.R.S32.HI R9, RZ, 0x1f, R8 ;  /* 0x0000001fff097819 */ /* 0x000fe20000011408 */
[----:B------:R-:W-:Y:S01]  /*1b00*/  USHF.R.U32.HI UR4, URZ, 0x1, UR5 ;  /* 0x000000013f047899 */ /* 0x000fe20008011605 */
[----:B------:R-:W-:Y:S01]  /*1b10*/  LOP3.LUT R3, R6, 0x40, R3, 0xe2, !PT ;  /* 0x0000004006037812 */ /* 0x000fe200078ee203 */
[----:B------:R-:W-:Y:S01]  /*1b20*/  ULOP3.LUT UR38, UR38, UR6, URZ, 0x3c, !UPT ;  /* 0x0000000626267292 */ /* 0x000fe2000f8e3c3f */
[C---:B------:R-:W-:Y:S01]  /*1b30*/  ISETP.GE.OR P0, PT, R0.reuse, UR7, P0 ;  /* 0x0000000700007c0c */ /* 0x040fe20008706670 */
[----:B------:R-:W-:Y:S01]  /*1b40*/  IMAD.WIDE R6, R153, 0x80, RZ ;  /* 0x0000008099067825 */ /* 0x000fe200078e02ff */
[----:B------:R-:W-:Y:S01]  /*1b50*/  UIMAD UR39, UR4, -0x9, UR39 ;  /* 0xfffffff7042778a4 */ /* 0x000fe2000f8e0227 */
[----:B------:R-:W-:Y:S01]  /*1b60*/  IADD3 R0, -R0, UR7, R11 ;  /* 0x0000000700007c10 */ /* 0x000fe2000fffe10b */
[----:B------:R-:W-:Y:S01]  /*1b70*/  @UP1 ULOP3.LUT UR38, UR38, 0x1, UR4, 0x78, !UPT ;  /* 0x0000000126261892 */ /* 0x000fe2000f8e7804 */
[C---:B------:R-:W-:Y:S01]  /*1b80*/  IMAD R15, R23.reuse, UR9, R4 ;  /* 0x00000009170f7c24 */ /* 0x040fe2000f8e0204 */
[----:B------:R-:W-:Y:S01]  /*1b90*/  LOP3.LUT R167, R6, R3, R10, 0xfe, !PT ;  /* 0x0000000306a77212 */ /* 0x000fe200078efe0a */
[----:B------:R-:W-:-:S04]  /*1ba0*/  IMAD.WIDE.U32 R4, R23, UR8, R8 ;  /* 0x0000000817047c25 */ /* 0x000fc8000f8e0008 */
[----:B------:R-:W-:Y:S02]  /*1bb0*/  IMAD.IADD R5, R5, 0x1, R15 ;  /* 0x0000000105057824 */ /* 0x000fe400078e020f */
[----:B------:R-:W-:Y:S02]  /*1bc0*/  IMAD.IADD R3, R13, 0x1, -R152 ;  /* 0x000000010d037824 */ /* 0x000fe400078e0a98 */
[----:B------:R-:W-:Y:S01]  /*1bd0*/  IMAD.MOV.U32 R153, RZ, RZ, -0x1 ;  /* 0xffffffffff997424 */ /* 0x000fe200078e00ff */
[----:B------:R-:W-:Y:S06]  /*1be0*/  @P0 BRA `(.L_x_29) ;  /* 0x0000007800dc0947 */ /* 0x000fec0003800000 */
[----:B------:R-:W0:Y:S01]  /*1bf0*/  LDC.64 R10, c[0x0][0x5c8] ;  /* 0x00017200ff0a7b82 */ /* 0x000e220000000a00 */
[----:B-----5:R-:W-:Y:S01]  /*1c00*/  FSETP.NEU.AND P0, PT, R155, RZ, PT ;  /* 0x000000ff9b00720b */ /* 0x020fe20003f0d000 */
[----:B------:R-:W-:Y:S01]  /*1c10*/  BSSY B0, `(.L_x_29) ;  /* 0x00007b4000007945 */ /* 0x000fe20003800000 */
[----:B------:R-:W-:-:S04]  /*1c20*/  ISETP.GT.AND P2, PT, R3, RZ, PT ;  /* 0x000000ff0300720c */ /* 0x000fc80003f44270 */
[----:B------:R-:W-:Y:S01]  /*1c30*/  ISETP.GT.AND P1, PT, R0, RZ, P2 ;  /* 0x000000ff0000720c */ /* 0x000fe20001724270 */
[-C--:B0-----:R-:W-:Y:S02]  /*1c40*/  IMAD R12, R7, R10.reuse, RZ ;  /* 0x0000000a070c7224 */ /* 0x081fe400078e02ff */
[----:B------:R-:W-:-:S04]  /*1c50*/  IMAD.WIDE.U32 R160, R167, R10, R4 ;  /* 0x0000000aa7a07225 */ /* 0x000fc800078e0004 */
[----:B------:R-:W-:-:S04]  /*1c60*/  IMAD R5, R167, R11, R12 ;  /* 0x0000000ba7057224 */ /* 0x000fc800078e020c */
[----:B------:R-:W-:Y:S01]  /*1c70*/  IMAD.IADD R169, R161, 0x1, R5 ;  /* 0x00000001a1a97824 */ /* 0x000fe200078e0205 */
[----:B------:R-:W-:Y:S06]  /*1c80*/  @!P0 BRA `(.L_x_30) ;  /* 0x0000005400988947 */ /* 0x000fec0003800000 */
[----:B------:R-:W0:Y:S01]  /*1c90*/  LDC.64 R14, c[0x0][0x5b8] ;  /* 0x00016e00ff0e7b82 */ /* 0x000e220000000a00 */
[----:B------:R-:W-:-:S07]  /*1ca0*/  ULDC.64 UR4, c[0x0][0x5c0] ;  /* 0x0001700000047ab9 */ /* 0x000fce0000000a00 */
[----:B------:R-:W1:Y:S08]  /*1cb0*/  LDC.64 R164, c[0x0][0x5b0] ;  /* 0x00016c00ffa47b82 */ /* 0x000e700000000a00 */
[----:B------:R-:W2:Y:S01]  /*1cc0*/  LDC.64 R12, c[0x0][0x5a8] ;  /* 0x00016a00ff0c7b82 */ /* 0x000ea20000000a00 */
[-C--:B0-----:R-:W-:Y:S02]  /*1cd0*/  IMAD R4, R21, R14.reuse, RZ ;  /* 0x0000000e15047224 */ /* 0x081fe400078e02ff */
[----:B------:R-:W-:-:S04]  /*1ce0*/  IMAD.WIDE.U32 R162, R23, R14, R8 ;  /* 0x0000000e17a27225 */ /* 0x000fc800078e0008 */
[----:B------:R-:W-:Y:S02]  /*1cf0*/  IMAD R159, R23, R15, R4 ;  /* 0x0000000f179f7224 */ /* 0x000fe400078e0204 */
[-C--:B-1----:R-:W-:Y:S02]  /*1d00*/  IMAD R6, R7, R164.reuse, RZ ;  /* 0x000000a407067224 */ /* 0x082fe400078e02ff */
[----:B------:R-:W-:Y:S02]  /*1d10*/  IMAD.IADD R21, R163, 0x1, R159 ;  /* 0x00000001a3157824 */ /* 0x000fe400078e029f */
[----:B------:R-:W-:Y:S02]  /*1d20*/  IMAD.MOV.U32 R20, RZ, RZ, R162 ;  /* 0x000000ffff147224 */ /* 0x000fe400078e00a2 */
[C---:B------:R-:W-:Y:S02]  /*1d30*/  IMAD R161, R167.reuse, R165, R6 ;  /* 0x000000a5a7a17224 */ /* 0x040fe400078e0206 */
[----:B------:R-:W-:-:S04]  /*1d40*/  IMAD.WIDE.U32 R4, R167, R164, R20 ;  /* 0x000000a4a7047225 */ /* 0x000fc800078e0014 */
[----:B------:R-:W-:Y:S01]  /*1d50*/  IMAD.IADD R5, R5, 0x1, R161 ;  /* 0x0000000105057824 */ /* 0x000fe200078e02a1 */
[----:B--2---:R-:W-:-:S04]  /*1d60*/  LEA R6, P0, R4, R12, 0x1 ;  /* 0x0000000c04067211 */ /* 0x004fc800078008ff */
[----:B------:R-:W-:-:S05]  /*1d70*/  LEA.HI.X R7, R4, R13, R5, 0x1, P0 ;  /* 0x0000000d04077211 */ /* 0x000fca00000f0c05 */
[----:B------:R0:W2:Y:S01]  /*1d80*/  @P1 LDG.E.LTC128B.U16 R15, desc[UR36][R6.64] ;  /* 0x00000024060f1981 */ /* 0x0000a2000c1e1520 */
[----:B------:R-:W-:Y:S01]  /*1d90*/  IMAD.WIDE.U32 R156, R167, R164, R8 ;  /* 0x000000a4a79c7225 */ /* 0x000fe200078e0008 */
[----:B------:R-:W-:Y:S03]  /*1da0*/  BSSY B1, `(.L_x_31) ;  /* 0x0000013000017945 */ /* 0x000fe60003800000 */
[----:B------:R-:W-:Y:S02]  /*1db0*/  IMAD.IADD R157, R161, 0x1, R157 ;  /* 0x00000001a19d7824 */ /* 0x000fe400078e029d */
[----:B------:R-:W-:-:S04]  /*1dc0*/  IMAD.WIDE.U32 R156, R23, R14, R156 ;  /* 0x0000000e179c7225 */ /* 0x000fc800078e009c */
[----:B0-----:R-:W-:Y:S01]  /*1dd0*/  IMAD.IADD R7, R159, 0x1, R157 ;  /* 0x000000019f077824 */ /* 0x001fe200078e029d */
[----:B------:R-:W-:Y:S02]  /*1de0*/  LEA R6, P4, R156, R12, 0x1 ;  /* 0x0000000c9c067211 */ /* 0x000fe400078808ff */
[----:B------:R-:W-:Y:S02]  /*1df0*/  SHF.L.U64.HI R157, R164, 0x3, R165 ;  /* 0x00000003a49d7819 */ /* 0x000fe400000102a5 */
[----:B------:R-:W-:Y:S01]  /*1e00*/  LEA.HI.X R7, R156, R13, R7, 0x1, P4 ;  /* 0x0000000d9c077211 */ /* 0x000fe200020f0c07 */
[----:B------:R-:W-:Y:S02]  /*1e10*/  IMAD.SHL.U32 R156, R164, 0x8, RZ ;  /* 0x00000008a49c7824 */ /* 0x000fe400078e00ff */
[----:B--2---:R-:W-:-:S05]  /*1e20*/  HADD2.F32 R4, -RZ, R15.H0_H0 ;  /* 0x2000000fff047230 */ /* 0x004fca0000004100 */
[----:B------:R-:W-:Y:S01]  /*1e30*/  FMUL R5, R4, R155 ;  /* 0x0000009b04057220 */ /* 0x000fe20000400000 */
[----:B------:R-:W-:-:S03]  /*1e40*/  LEA R4, P0, R160, UR4, 0x1 ;  /* 0x00000004a0047c11 */ /* 0x000fc6000f8008ff */
[----:B------:R-:W-:Y:S01]  /*1e50*/  FFMA R24, R24, R154, R5 ;  /* 0x0000009a18187223 */ /* 0x000fe20000000005 */
[----:B------:R-:W-:Y:S02]  /*1e60*/  LEA.HI.X R5, R160, UR5, R169, 0x1, P0 ;  /* 0x00000005a0057c11 */ /* 0x000fe400080f0ca9 */
[----:B------:R-:W-:Y:S02]  /*1e70*/  ISETP.GT.AND P0, PT, R3, 0x1, PT ;  /* 0x000000010300780c */ /* 0x000fe40003f04270 */
[----:B------:R-:W-:Y:S02]  /*1e80*/  F2FP.F16.F32.PACK_AB R24, RZ, R24 ;  /* 0x00000018ff18723e */ /* 0x000fe400000000ff */
[----:B------:R-:W-:-:S03]  /*1e90*/  ISETP.GT.AND P3, PT, R0, RZ, P0 ;  /* 0x000000ff0000720c */ /* 0x000fc60000764270 */
[----:B------:R0:W-:Y:S10]  /*1ea0*/  @P1 STG.E.U16 desc[UR36][R4.64], R24 ;  /* 0x0000001804001986 */ /* 0x0001f4000c101524 */
[----:B------:R-:W-:Y:S05]  /*1eb0*/  @!P3 BRA `(.L_x_32) ;  /* 0x000000000004b947 */ /* 0x000fea0003800000 */
[----:B------:R1:W5:Y:S02]  /*1ec0*/  LDG.E.LTC128B.U16 R15, desc[UR36][R6.64+0x2] ;  /* 0x00000224060f7981 */ /* 0x000364000c1e1520 */
.L_x_32:
[----:B------:R-:W-:Y:S05]  /*1ed0*/  BSYNC B1 ;  /* 0x0000000000017941 */ /* 0x000fea0003800000 */
.L_x_31:
[----:B-----5:R-:W-:Y:S01]  /*1ee0*/  HADD2.F32 R20, -RZ, R15.H0_H0 ;  /* 0x2000000fff147230 */ /* 0x020fe20000004100 */
[----:B------:R-:W-:Y:S01]  /*1ef0*/  ISETP.GT.AND P2, PT, R0, 0x8, P2 ;  /* 0x000000080000780c */ /* 0x000fe20001744270 */
[----:B------:R-:W-:Y:S01]  /*1f00*/  IMAD.WIDE.U32 R156, R167, R164, R156 ;  /* 0x000000a4a79c7225 */ /* 0x000fe200078e009c */
[----:B------:R-:W-:-:S03]  /*1f10*/  PRMT R152, R15, 0x7610, R152 ;  /* 0x000076100f987816 */ /* 0x000fc60000000098 */
[----:B------:R-:W-:Y:S01]  /*1f20*/  FMUL R20, R20, R155 ;  /* 0x0000009b14147220 */ /* 0x000fe20000400000 */
[----:B------:R-:W-:Y:S01]  /*1f30*/  IMAD.IADD R161, R161, 0x1, R157 ;  /* 0x00000001a1a17824 */ /* 0x000fe200078e029d */
[----:B------:R-:W-:Y:S02]  /*1f40*/  IADD3 R162, P1, R162, R156, RZ ;  /* 0x0000009ca2a27210 */ /* 0x000fe40007f3e0ff */
[----:B------:R-:W-:-:S03]  /*1f50*/  FFMA R25, R25, R154, R20 ;  /* 0x0000009a19197223 */ /* 0x000fc60000000014 */
[----:B------:R-:W-:Y:S01]  /*1f60*/  IMAD.X R21, R161, 0x1, R21, P1 ;  /* 0x00000001a1157824 */ /* 0x000fe200008e0615 */
[C---:B------:R-:W-:Y:S02]  /*1f70*/  LEA R20, P1, R162.reuse, R12, 0x1 ;  /* 0x0000000ca2147211 */ /* 0x040fe400078208ff */
[----:B------:R-:W-:Y:S02]  /*1f80*/  F2FP.F16.F32.PACK_AB R25, RZ, R25 ;  /* 0x00000019ff19723e */ /* 0x000fe400000000ff */
[----:B------:R-:W-:Y:S02]  /*1f90*/  LEA.HI.X R21, R162, R13, R21, 0x1, P1 ;  /* 0x0000000da2157211 */ /* 0x000fe400008f0c15 */
[----:B------:R-:W-:-:S05]  /*1fa0*/  PRMT R157, R25, 0x7610, R157 ;  /* 0x00007610199d7816 */ /* 0x000fca000000009d */
[----:B------:R2:W-:Y:S04]  /*1fb0*/  @P3 STG.E.U16 desc[UR36][R4.64+0x2], R157 ;  /* 0x0000029d04003986 */ /* 0x0005e8000c101524 */
[----:B------:R-:W0:Y:S01]  /*1fc0*/  @P2 LDG.E.LTC128B.U16 R152, desc[UR36][R20.64] ;  /* 0x0000002414982981 */ /* 0x000e22000c1e1520 */
[----:B------:R-:W-:Y:S01]  /*1fd0*/  IADD3 R8, P1, R8, R156, RZ ;  /* 0x0000009c08087210 */ /* 0x000fe20007f3e0ff */
[----:B------:R-:W-:Y:S01]  /*1fe0*/  BSSY B1, `(.L_x_33) ;  /* 0x0000011000017945 */ /* 0x000fe20003800000 */
[----:B------:R-:W-:Y:S02]  /*1ff0*/  SHF.L.U64.HI R11, R10, 0x4, R11 ;  /* 0x000000040a0b7819 */ /* 0x000fe4000001020b */
[----:B------:R-:W-:Y:S01]  /*2000*/  ISETP.GT.AND P0, PT, R0, 0x8, P0 ;  /* 0x000000080000780c */ /* 0x000fe20000704270 */
[----:B------:R-:W-:Y:S01]  /*2010*/  IMAD.X R9, R9, 0x1, R161, P1 ;  /* 0x0000000109097824 */ /* 0x000fe200008e06a1 */
[----:B------:R-:W-:Y:S01]  /*2020*/  LEA R10, P1, R10, R4, 0x4 ;  /* 0x000000040a0a7211 */ /* 0x000fe200078220ff */
[----:B------:R-:W-:-:S04]  /*2030*/  IMAD.WIDE.U32 R14, R23, R14, R8 ;  /* 0x0000000e170e7225 */ /* 0x000fc800078e0008 */
[----:B------:R-:W-:Y:S01]  /*2040*/  IMAD.X R11, R11, 0x1, R5, P1 ;  /* 0x000000010b0b7824 */ /* 0x000fe200008e0605 */
[----:B------:R-:W-:Y:S01]  /*2050*/  LEA R8, P3, R14, R12, 0x1 ;  /* 0x0000000c0e087211 */ /* 0x000fe200078608ff */
[----:B------:R-:W-:-:S05]  /*2060*/  IMAD.IADD R9, R159, 0x1, R15 ;  /* 0x000000019f097824 */ /* 0x000fca00078e020f */
[----:B------:R-:W-:Y:S01]  /*2070*/  LEA.HI.X R9, R14, R13, R9, 0x1, P3 ;  /* 0x0000000d0e097211 */ /* 0x000fe200018f0c09 */
[----:B0-----:R-:W-:-:S05]  /*2080*/  HADD2.F32 R24, -RZ, R152.H0_H0 ;  /* 0x20000098ff187230 */ /* 0x001fca0000004100 */
[----:B------:R-:W-:-:S04]  /*2090*/  FMUL R25, R24, R155 ;  /* 0x0000009b18197220 */ /* 0x000fc80000400000 */
[----:B------:R-:W-:-:S05]  /*20a0*/  FFMA R25, R26, R154, R25 ;  /* 0x0000009a1a197223 */ /* 0x000fca0000000019 */
[----:B------:R-:W-:-:S05]  /*20b0*/  F2FP.F16.F32.PACK_AB R25, RZ, R25 ;  /* 0x00000019ff19723e */ /* 0x000fca00000000ff */
[----:B------:R2:W-:Y:S01]  /*20c0*/  @P2 STG.E.U16 desc[UR36][R10.64], R25 ;  /* 0x000000190a002986 */ /* 0x0005e2000c101524 */
[----:B------:R-:W-:Y:S05]  /*20d0*/  @!P0 BRA `(.L_x_34) ;  /* 0x0000000000048947 */ /* 0x000fea0003800000 */
[----:B------:R0:W5:Y:S02]  /*20e0*/  LDG.E.LTC128B.U16 R152, desc[UR36][R8.64+0x2] ;  /* 0x0000022408987981 */ /* 0x000164000c1e1520 */
.L_x_34:
[----:B------:R-:W-:Y:S05]  /*20f0*/  BSYNC B1 ;  /* 0x0000000000017941 */ /* 0x000fea0003800000 */
.L_x_33:
[----:B-----5:R-:W-:Y:S01]  /*2100*/  HADD2.F32 R12, -RZ, R152.H0_H0 ;  /* 0x20000098ff0c7230 */ /* 0x020fe20000004100 */
[----:B------:R-:W-:Y:S01]  /*2110*/  ISETP.GT.AND P1, PT, R3, 0x8, PT ;  /* 0x000000080300780c */ /* 0x000fe20003f24270 */
[----:B------:R-:W-:Y:S03]  /*2120*/  BSSY B1, `(.L_x_35) ;  /* 0x0000008000017945 */ /* 0x000fe60003800000 */
[----:B------:R-:W-:Y:S01]  /*2130*/  FMUL R12, R12, R155 ;  /* 0x0000009b0c0c7220 */ /* 0x000fe20000400000 */
[----:B------:R-:W-:-:S03]  /*2140*/  ISETP.GT.AND P2, PT, R0, RZ, P1 ;  /* 0x000000ff0000720c */ /* 0x000fc60000f44270 */
[----:B------:R-:W-:-:S05]  /*2150*/  FFMA R12, R27, R154, R12 ;  /* 0x0000009a1b0c7223 */ /* 0x000fca000000000c */
[----:B------:R-:W-:-:S05]  /*2160*/  F2FP.F16.F32.PACK_AB R12, RZ, R12 ;  /* 0x0000000cff0c723e */ /* 0x000fca00000000ff */
[----:B------:R3:W-:Y:S01]  /*2170*/  @P0 STG.E.U16 desc[UR36][R10.64+0x2], R12 ;  /* 0x0000020c0a000986 */ /* 0x0007e2000c101524 */
[----:B------:R-:W-:Y:S05]  /*2180*/  @!P2 BRA `(.L_x_36) ;  /* 0x000000000004a947 */ /* 0x000fea0003800000 */
[----:B------:R4:W5:Y:S02]  /*2190*/  LDG.E.LTC128B.U16 R152, desc[UR36][R6.64+0x10] ;  /* 0x0000102406987981 */ /* 0x000964000c1e1520 */
.L_x_36:
[----:B------:R-:W-:Y:S05]  /*21a0*/  BSYNC B1 ;  /* 0x0000000000017941 */ /* 0x000fea0003800000 */
.L_x_35:
[----:B---3-5:R-:W-:Y:S01]  /*21b0*/  HADD2.F32 R12, -RZ, R152.H0_H0 ;  /* 0x20000098ff0c7230 */ /* 0x028fe20000004100 */
        /* <DEDUP_REMOVED lines=9> */
.L_x_38:
[----:B------:R-:W-:Y:S05]  /*2250*/  BSYNC B1 ;  /* 0x0000000000017941 */ /* 0x000fea0003800000 */
.L_x_37:
[----:B-----5:R-:W-:Y:S01]  /*2260*/  HADD2.F32 R12, -RZ, R152.H0_H0 ;  /* 0x20000098ff0c7230 */ /* 0x020fe20000004100 */
[----:B------:R-:W-:Y:S01]  /*2270*/  ISETP.GT.AND P1, PT, R0, 0x8, P1 ;  /* 0x000000080000780c */ /* 0x000fe20000f24270 */
[----:B------:R-:W-:Y:S03]  /*2280*/  BSSY B1, `(.L_x_39) ;  /* 0x0000007000017945 */ /* 0x000fe60003800000 */
[----:B------:R-:W-:-:S04]  /*2290*/  FMUL R12, R12, R155 ;  /* 0x0000009b0c0c7220 */ /* 0x000fc80000400000 */
[----:B------:R-:W-:-:S05]  /*22a0*/  FFMA R12, R29, R154, R12 ;  /* 0x0000009a1d0c7223 */ /* 0x000fca000000000c */
[----:B------:R-:W-:-:S05]  /*22b0*/  F2FP.F16.F32.PACK_AB R12, RZ, R12 ;  /* 0x0000000cff0c723e */ /* 0x000fca00000000ff */
[----:B------:R0:W-:Y:S01]  /*22c0*/  @P3 STG.E.U16 desc[UR36][R4.64+0x12], R12 ;  /* 0x0000120c04003986 */ /* 0x0001e2000c101524 */
[----:B------:R-:W-:Y:S05]  /*22d0*/  @!P1 BRA `(.L_x_40) ;  /* 0x0000000000049947 */ /* 0x000fea0003800000 */
[----:B------:R0:W5:Y:S02]  /*22e0*/  LDG.E.LTC128B.U16 R152, desc[UR36][R8.64+0x10] ;  /* 0x0000102408987981 */ /* 0x000164000c1e1520 */
.L_x_40:
[----:B------:R-:W-:Y:S05]  /*22f0*/  BSYNC B1 ;  /* 0x0000000000017941 */ /* 0x000fea0003800000 */
.L_x_39:
[----:B0----5:R-:W-:Y:S01]  /*2300*/  HADD2.F32 R12, -RZ, R152.H0_H0 ;  /* 0x20000098ff0c7230 */ /* 0x021fe20000004100 */
[----:B------:R-:W-:Y:S01]  /*2310*/  ISETP.GT.AND P0, PT, R0, 0x8, P0 ;  /* 0x000000080000780c */ /* 0x000fe20000704270 */
[----:B------:R-:W-:Y:S03]  /*2320*/  BSSY B1, `(.L_x_41) ;  /* 0x0000007000017945 */ /* 0x000fe60003800000 */
[----:B---3--:R-:W-:-:S04]  /*2330*/  FMUL R13, R12, R155 ;  /* 0x0000009b0c0d7220 */ /* 0x008fc80000400000 */
[----:B------:R-:W-:-:S05]  /*2340*/  FFMA R13, R30, R154, R13 ;  /* 0x0000009a1e0d7223 */ /* 0x000fca000000000d */
[----:B------:R-:W-:-:S05]  /*2350*/  F2FP.F16.F32.PACK_AB R13, RZ, R13 ;  /* 0x0000000dff0d723e */ /* 0x000fca00000000ff */
[----:B------:R0:W-:Y:S01]  /*2360*/  @P1 STG.E.U16 desc[UR36][R10.64+0x10], R13 ;  /* 0x0000100d0a001986 */ /* 0x0001e2000c101524 */
[----:B------:R-:W-:Y:S05]  /*2370*/  @!P0 BRA `(.L_x_42) ;  /* 0x0000000000048947 */ /* 0x000fea0003800000 */
[----:B------:R3:W5:Y:S02]  /*2380*/  LDG.E.LTC128B.U16 R152, desc[UR36][R8.64+0x12] ;  /* 0x0000122408987981 */ /* 0x000764000c1e1520 */
.L_x_42:
[----:B------:R-:W-:Y:S05]  /*2390*/  BSYNC B1 ;  /* 0x0000000000017941 */ /* 0x000fea0003800000 */
.L_x_41:
        /* <DEDUP_REMOVED lines=10> */
.L_x_44:
[----:B------:R-:W-:Y:S05]  /*2440*/  BSYNC B1 ;  /* 0x0000000000017941 */ /* 0x000fea0003800000 */
.L_x_43:
[----:B0----5:R-:W-:Y:S01]  /*2450*/  HADD2.F32 R12, -RZ, R152.H0_H0 ;  /* 0x20000098ff0c7230 */ /* 0x021fe20000004100 */
        /* <DEDUP_REMOVED lines=9> */
.L_x_46:
[----:B------:R-:W-:Y:S05]  /*24f0*/  BSYNC B1 ;  /* 0x0000000000017941 */ /* 0x000fea0003800000 */
.L_x_45:
        /* <DEDUP_REMOVED lines=9> */
.L_x_48:
[----:B------:R-:W-:Y:S05]  /*2590*/  BSYNC B1 ;  /* 0x0000000000017941 */ /* 0x000fea0003800000 */
.L_x_47:
[----:B0----5:R-:W-:Y:S01]  /*25a0*/  HADD2.F32 R12, -RZ, R152.H0_H0 ;  /* 0x20000098ff0c7230 */ /* 0x021fe20000004100 */
        /* <DEDUP_REMOVED lines=8> */
.L_x_50:
[----:B------:R-:W-:Y:S05]  /*2630*/  BSYNC B1 ;  /* 0x0000000000017941 */ /* 0x000fea0003800000 */
.L_x_49:
        /* <DEDUP_REMOVED lines=10> */
.L_x_52:
[----:B------:R-:W-:Y:S05]  /*26e0*/  BSYNC B1 ;  /* 0x0000000000017941 */ /* 0x000fea0003800000 */
.L_x_51:
        /* <DEDUP_REMOVED lines=10> */
.L_x_54:
[----:B------:R-:W-:Y:S05]  /*2790*/  BSYNC B1 ;  /* 0x0000000000017941 */ /* 0x000fea0003800000 */
.L_x_53:
        /* <DEDUP_REMOVED lines=9> */
.L_x_56:
[----:B------:R-:W-:Y:S05]  /*2830*/  BSYNC B1 ;  /* 0x0000000000017941 */ /* 0x000fea0003800000 */
.L_x_55:
        /* <DEDUP_REMOVED lines=9> */
.L_x_58:
[----:B------:R-:W-:Y:S05]  /*28d0*/  BSYNC B1 ;  /* 0x0000000000017941 */ /* 0x000fea0003800000 */
.L_x_57:
        /* <DEDUP_REMOVED lines=10> */
.L_x_60:
[----:B------:R-:W-:Y:S05]  /*2980*/  BSYNC B1 ;  /* 0x0000000000017941 */ /* 0x000fea0003800000 */
.L_x_59:
        /* <DEDUP_REMOVED lines=10> */
.L_x_62:
[----:B------:R-:W-:Y:S05]  /*2a30*/  BSYNC B1 ;  /* 0x0000000000017941 */ /* 0x000fea0003800000 */
.L_x_61:
        /* <DEDUP_REMOVED lines=9> */
.L_x_64:
[----:B------:R-:W-:Y:S05]  /*2ad0*/  BSYNC B1 ;  /* 0x0000000000017941 */ /* 0x000fea0003800000 */
.L_x_63:
        /* <DEDUP_REMOVED lines=9> */
.L_x_66:
[----:B------:R-:W-:Y:S05]  /*2b70*/  BSYNC B1 ;  /* 0x0000000000017941 */ /* 0x000fea0003800000 */
.L_x_65:
        /* <DEDUP_REMOVED lines=10> */
.L_x_68:
[----:B------:R-:W-:Y:S05]  /*2c20*/  BSYNC B1 ;  /* 0x0000000000017941 */ /* 0x000fea0003800000 */
.L_x_67:
        /* <DEDUP_REMOVED lines=10> */
.L_x_70:
[----:B------:R-:W-:Y:S05]  /*2cd0*/  BSYNC B1 ;  /* 0x0000000000017941 */ /* 0x000fea0003800000 */
.L_x_69:
        /* <DEDUP_REMOVED lines=9> */
.L_x_72:
[----:B------:R-:W-:Y:S05]  /*2d70*/  BSYNC B1 ;  /* 0x0000000000017941 */ /* 0x000fea0003800000 */
.L_x_71:
        /* <DEDUP_REMOVED lines=9> */
.L_x_74:
[----:B------:R-:W-:Y:S05]  /*2e10*/  BSYNC B1 ;  /* 0x0000000000017941 */ /* 0x000fea0003800000 */
.L_x_73:
        /* <DEDUP_REMOVED lines=10> */
.L_x_76:
[----:B------:R-:W-:Y:S05]  /*2ec0*/  BSYNC B1 ;  /* 0x0000000000017941 */ /* 0x000fea0003800000 */
.L_x_75:
        /* <DEDUP_REMOVED lines=10> */
.L_x_78:
[----:B------:R-:W-:Y:S05]  /*2f70*/  BSYNC B1 ;  /* 0x0000000000017941 */ /* 0x000fea0003800000 */
.L_x_77:
        /* <DEDUP_REMOVED lines=9> */
.L_x_80:
[----:B------:R-:W-:Y:S05]  /*3010*/  BSYNC B1 ;  /* 0x0000000000017941 */ /* 0x000fea0003800000 */
.L_x_79:
        /* <DEDUP_REMOVED lines=9> */
.L_x_82:
[----:B------:R-:W-:Y:S05]  /*30b0*/  BSYNC B1 ;  /* 0x0000000000017941 */ /* 0x000fea0003800000 */
.L_x_81:
        /* <DEDUP_REMOVED lines=10> */
.L_x_84:
[----:B------:R-:W-:Y:S05]  /*3160*/  BSYNC B1 ;  /* 0x0000000000017941 */ /* 0x000fea0003800000 */
.L_x_83:
        /* <DEDUP_REMOVED lines=10> */
.L_x_86:
[----:B------:R-:W-:Y:S05]  /*3210*/  BSYNC B1 ;  /* 0x0000000000017941 */ /* 0x000fea0003800000 */
.L_x_85:
        /* <DEDUP_REMOVED lines=9> */
.L_x_88:
[----:B------:R-:W-:Y:S05]  /*32b0*/  BSYNC B1 ;  /* 0x0000000000017941 */ /* 0x000fea0003800000 */
.L_x_87:
        /* <DEDUP_REMOVED lines=9> */
.L_x_90:
[----:B------:R-:W-:Y:S05]  /*3350*/  BSYNC B1 ;  /* 0x0000000000017941 */ /* 0x000fea0003800000 */
.L_x_89:
        /* <DEDUP_REMOVED lines=10> */
.L_x_92:
[----:B------:R-:W-:Y:S05]  /*3400*/  BSYNC B1 ;  /* 0x0000000000017941 */ /* 0x000fea0003800000 */
.L_x_91:
        /* <DEDUP_REMOVED lines=10> */
.L_x_94:
[----:B------:R-:W-:Y:S05]  /*34b0*/  BSYNC B1 ;  /* 0x0000000000017941 */ /* 0x000fea0003800000 */
.L_x_93:
        /* <DEDUP_REMOVED lines=9> */
.L_x_96:
[----:B------:R-:W-:Y:S05]  /*3550*/  BSYNC B1 ;  /* 0x0000000000017941 */ /* 0x000fea0003800000 */
.L_x_95:
        /* <DEDUP_REMOVED lines=9> */
.L_x_98:
[----:B------:R-:W-:Y:S05]  /*35f0*/  BSYNC B1 ;  /* 0x0000000000017941 */ /* 0x000fea0003800000 */
.L_x_97:
        /* <DEDUP_REMOVED lines=10> */
.L_x_100:
[----:B------:R-:W-:Y:S05]  /*36a0*/  BSYNC B1 ;  /* 0x0000000000017941 */ /* 0x000fea0003800000 */
.L_x_99:
        /* <DEDUP_REMOVED lines=10> */
.L_x_102:
[----:B------:R-:W-:Y:S05]  /*3750*/  BSYNC B1 ;  /* 0x0000000000017941 */ /* 0x000fea0003800000 */
.L_x_101:
        /* <DEDUP_REMOVED lines=9> */
.L_x_104:
[----:B------:R-:W-:Y:S05]  /*37f0*/  BSYNC B1 ;  /* 0x0000000000017941 */ /* 0x000fea0003800000 */
.L_x_103:
        /* <DEDUP_REMOVED lines=9> */
.L_x_106:
[----:B------:R-:W-:Y:S05]  /*3890*/  BSYNC B1 ;  /* 0x0000000000017941 */ /* 0x000fea0003800000 */
.L_x_105:
        /* <DEDUP_REMOVED lines=10> */
.L_x_108:
[----:B------:R-:W-:Y:S05]  /*3940*/  BSYNC B1 ;  /* 0x0000000000017941 */ /* 0x000fea0003800000 */
.L_x_107:
        /* <DEDUP_REMOVED lines=10> */
.L_x_110:
[----:B------:R-:W-:Y:S05]  /*39f0*/  BSYNC B1 ;  /* 0x0000000000017941 */ /* 0x000fea0003800000 */
.L_x_109:
        /* <DEDUP_REMOVED lines=9> */
.L_x_112:
[----:B------:R-:W-:Y:S05]  /*3a90*/  BSYNC B1 ;  /* 0x0000000000017941 */ /* 0x000fea0003800000 */
.L_x_111:
        /* <DEDUP_REMOVED lines=9> */
.L_x_114:
[----:B------:R-:W-:Y:S05]  /*3b30*/  BSYNC B1 ;  /* 0x0000000000017941 */ /* 0x000fea0003800000 */
.L_x_113:
        /* <DEDUP_REMOVED lines=10> */
.L_x_116:
[----:B------:R-:W-:Y:S05]  /*3be0*/  BSYNC B1 ;  /* 0x0000000000017941 */ /* 0x000fea0003800000 */
.L_x_115:
        /* <DEDUP_REMOVED lines=10> */
.L_x_118:
[----:B------:R-:W-:Y:S05]  /*3c90*/  BSYNC B1 ;  /* 0x0000000000017941 */ /* 0x000fea0003800000 */
.L_x_117:
        /* <DEDUP_REMOVED lines=9> */
.L_x_120:
[----:B------:R-:W-:Y:S05]  /*3d30*/  BSYNC B1 ;  /* 0x0000000000017941 */ /* 0x000fea0003800000 */
.L_x_119:
        /* <DEDUP_REMOVED lines=9> */
.L_x_122:
[----:B------:R-:W-:Y:S05]  /*3dd0*/  BSYNC B1 ;  /* 0x0000000000017941 */ /* 0x000fea0003800000 */
.L_x_121:
        /* <DEDUP_REMOVED lines=10> */
.L_x_124:
[----:B------:R-:W-:Y:S05]  /*3e80*/  BSYNC B1 ;  /* 0x0000000000017941 */ /* 0x000fea0003800000 */
.L_x_123:
        /* <DEDUP_REMOVED lines=10> */
.L_x_126:
[----:B------:R-:W-:Y:S05]  /*3f30*/  BSYNC B1 ;  /* 0x0000000000017941 */ /* 0x000fea0003800000 */
.L_x_125:
        /* <DEDUP_REMOVED lines=9> */
.L_x_128:
[----:B------:R-:W-:Y:S05]  /*3fd0*/  BSYNC B1 ;  /* 0x0000000000017941 */ /* 0x000fea0003800000 */
.L_x_127:
        /* <DEDUP_REMOVED lines=9> */
.L_x_130:
[----:B------:R-:W-:Y:S05]  /*4070*/  BSYNC B1 ;  /* 0x0000000000017941 */ /* 0x000fea0003800000 */
.L_x_129:
        /* <DEDUP_REMOVED lines=10> */
.L_x_132:
[----:B------:R-:W-:Y:S05]  /*4120*/  BSYNC B1 ;  /* 0x0000000000017941 */ /* 0x000fea0003800000 */
.L_x_131:
        /* <DEDUP_REMOVED lines=10> */
.L_x_134:
[----:B------:R-:W-:Y:S05]  /*41d0*/  BSYNC B1 ;  /* 0x0000000000017941 */ /* 0x000fea0003800000 */
.L_x_133:
        /* <DEDUP_REMOVED lines=9> */
.L_x_136:
[----:B------:R-:W-:Y:S05]  /*4270*/  BSYNC B1 ;  /* 0x0000000000017941 */ /* 0x000fea0003800000 */
.L_x_135:
        /* <DEDUP_REMOVED lines=9> */
.L_x_138:
[----:B------:R-:W-:Y:S05]  /*4310*/  BSYNC B1 ;  /* 0x0000000000017941 */ /* 0x000fea0003800000 */
.L_x_137:
        /* <DEDUP_REMOVED lines=10> */
.L_x_140:
[----:B------:R-:W-:Y:S05]  /*43c0*/  BSYNC B1 ;  /* 0x0000000000017941 */ /* 0x000fea0003800000 */
.L_x_139:
        /* <DEDUP_REMOVED lines=10> */
.L_x_142:
[----:B------:R-:W-:Y:S05]  /*4470*/  BSYNC B1 ;  /* 0x0000000000017941 */ /* 0x000fea0003800000 */
.L_x_141:
        /* <DEDUP_REMOVED lines=9> */
.L_x_144:
[----:B------:R-:W-:Y:S05]  /*4510*/  BSYNC B1 ;  /* 0x0000000000017941 */ /* 0x000fea0003800000 */
.L_x_143:
        /* <DEDUP_REMOVED lines=9> */
.L_x_146:
[----:B------:R-:W-:Y:S05]  /*45b0*/  BSYNC B1 ;  /* 0x0000000000017941 */ /* 0x000fea0003800000 */
.L_x_145:
        /* <DEDUP_REMOVED lines=10> */
.L_x_148:
[----:B------:R-:W-:Y:S05]  /*4660*/  BSYNC B1 ;  /* 0x0000000000017941 */ /* 0x000fea0003800000 */
.L_x_147:
        /* <DEDUP_REMOVED lines=10> */
.L_x_150:
[----:B------:R-:W-:Y:S05]  /*4710*/  BSYNC B1 ;  /* 0x0000000000017941 */ /* 0x000fea0003800000 */
.L_x_149:
        /* <DEDUP_REMOVED lines=9> */
.L_x_152:
[----:B------:R-:W-:Y:S05]  /*47b0*/  BSYNC B1 ;  /* 0x0000000000017941 */ /* 0x000fea0003800000 */
.L_x_151:
        /* <DEDUP_REMOVED lines=9> */
.L_x_154:
[----:B------:R-:W-:Y:S05]  /*4850*/  BSYNC B1 ;  /* 0x0000000000017941 */ /* 0x000fea0003800000 */
.L_x_153:
        /* <DEDUP_REMOVED lines=10> */
.L_x_156:
[----:B------:R-:W-:Y:S05]  /*4900*/  BSYNC B1 ;  /* 0x0000000000017941 */ /* 0x000fea0003800000 */
.L_x_155:
        /* <DEDUP_REMOVED lines=10> */
.L_x_158:
[----:B------:R-:W-:Y:S05]  /*49b0*/  BSYNC B1 ;  /* 0x0000000000017941 */ /* 0x000fea0003800000 */
.L_x_157:
        /* <DEDUP_REMOVED lines=9> */
.L_x_160:
[----:B------:R-:W-:Y:S05]  /*4a50*/  BSYNC B1 ;  /* 0x0000000000017941 */ /* 0x000fea0003800000 */
.L_x_159:
        /* <DEDUP_REMOVED lines=9> */
.L_x_162:
[----:B------:R-:W-:Y:S05]  /*4af0*/  BSYNC B1 ;  /* 0x0000000000017941 */ /* 0x000fea0003800000 */
.L_x_161:
        /* <DEDUP_REMOVED lines=10> */
.L_x_164:
[----:B------:R-:W-:Y:S05]  /*4ba0*/  BSYNC B1 ;  /* 0x0000000000017941 */ /* 0x000fea0003800000 */
.L_x_163:
        /* <DEDUP_REMOVED lines=10> */
.L_x_166:
[----:B------:R-:W-:Y:S05]  /*4c50*/  BSYNC B1 ;  /* 0x0000000000017941 */ /* 0x000fea0003800000 */
.L_x_165:
        /* <DEDUP_REMOVED lines=9> */
.L_x_168:
[----:B------:R-:W-:Y:S05]  /*4cf0*/  BSYNC B1 ;  /* 0x0000000000017941 */ /* 0x000fea0003800000 */
.L_x_167:
        /* <DEDUP_REMOVED lines=9> */
.L_x_170:
[----:B------:R-:W-:Y:S05]  /*4d90*/  BSYNC B1 ;  /* 0x0000000000017941 */ /* 0x000fea0003800000 */
.L_x_169:
        /* <DEDUP_REMOVED lines=10> */
.L_x_172:
[----:B------:R-:W-:Y:S05]  /*4e40*/  BSYNC B1 ;  /* 0x0000000000017941 */ /* 0x000fea0003800000 */
.L_x_171:
        /* <DEDUP_REMOVED lines=10> */
.L_x_174:
[----:B------:R-:W-:Y:S05]  /*4ef0*/  BSYNC B1 ;  /* 0x0000000000017941 */ /* 0x000fea0003800000 */
.L_x_173:
        /* <DEDUP_REMOVED lines=9> */
.L_x_176:
[----:B------:R-:W-:Y:S05]  /*4f90*/  BSYNC B1 ;  /* 0x0000000000017941 */ /* 0x000fea0003800000 */
.L_x_175:
        /* <DEDUP_REMOVED lines=9> */
.L_x_178:
[----:B------:R-:W-:Y:S05]  /*5030*/  BSYNC B1 ;  /* 0x0000000000017941 */ /* 0x000fea0003800000 */
.L_x_177:
        /* <DEDUP_REMOVED lines=10> */
.L_x_180:
[----:B------:R-:W-:Y:S05]  /*50e0*/  BSYNC B1 ;  /* 0x0000000000017941 */ /* 0x000fea0003800000 */
.L_x_179:
        /* <DEDUP_REMOVED lines=10> */
.L_x_182:
[----:B------:R-:W-:Y:S05]  /*5190*/  BSYNC B1 ;  /* 0x0000000000017941 */ /* 0x000fea0003800000 */
.L_x_181:
        /* <DEDUP_REMOVED lines=9> */
.L_x_184:
[----:B------:R-:W-:Y:S05]  /*5230*/  BSYNC B1 ;  /* 0x0000000000017941 */ /* 0x000fea0003800000 */
.L_x_183:
        /* <DEDUP_REMOVED lines=9> */
.L_x_186:
[----:B------:R-:W-:Y:S05]  /*52d0*/  BSYNC B1 ;  /* 0x0000000000017941 */ /* 0x000fea0003800000 */
.L_x_185:
        /* <DEDUP_REMOVED lines=10> */
.L_x_188:
[----:B------:R-:W-:Y:S05]  /*5380*/  BSYNC B1 ;  /* 0x0000000000017941 */ /* 0x000fea0003800000 */
.L_x_187:
        /* <DEDUP_REMOVED lines=10> */
.L_x_190:
[----:B------:R-:W-:Y:S05]  /*5430*/  BSYNC B1 ;  /* 0x0000000000017941 */ /* 0x000fea0003800000 */
.L_x_189:
        /* <DEDUP_REMOVED lines=9> */
.L_x_192:
[----:B------:R-:W-:Y:S05]  /*54d0*/  BSYNC B1 ;  /* 0x0000000000017941 */ /* 0x000fea0003800000 */
.L_x_191:
        /* <DEDUP_REMOVED lines=9> */
.L_x_194:
[----:B------:R-:W-:Y:S05]  /*5570*/  BSYNC B1 ;  /* 0x0000000000017941 */ /* 0x000fea0003800000 */
.L_x_193:
        /* <DEDUP_REMOVED lines=10> */
.L_x_196:
[----:B------:R-:W-:Y:S05]  /*5620*/  BSYNC B1 ;  /* 0x0000000000017941 */ /* 0x000fea0003800000 */
.L_x_195:
        /* <DEDUP_REMOVED lines=10> */
.L_x_198:
[----:B------:R-:W-:Y:S05]  /*56d0*/  BSYNC B1 ;  /* 0x0000000000017941 */ /* 0x000fea0003800000 */
.L_x_197:
        /* <DEDUP_REMOVED lines=9> */
.L_x_200:
[----:B------:R-:W-:Y:S05]  /*5770*/  BSYNC B1 ;  /* 0x0000000000017941 */ /* 0x000fea0003800000 */
.L_x_199:
        /* <DEDUP_REMOVED lines=9> */
.L_x_202:
[----:B------:R-:W-:Y:S05]  /*5810*/  BSYNC B1 ;  /* 0x0000000000017941 */ /* 0x000fea0003800000 */
.L_x_201:
        /* <DEDUP_REMOVED lines=10> */
.L_x_204:
[----:B------:R-:W-:Y:S05]  /*58c0*/  BSYNC B1 ;  /* 0x0000000000017941 */ /* 0x000fea0003800000 */
.L_x_203:
        /* <DEDUP_REMOVED lines=10> */
.L_x_206:
[----:B------:R-:W-:Y:S05]  /*5970*/  BSYNC B1 ;  /* 0x0000000000017941 */ /* 0x000fea0003800000 */
.L_x_205:
        /* <DEDUP_REMOVED lines=9> */
.L_x_208:
[----:B------:R-:W-:Y:S05]  /*5a10*/  BSYNC B1 ;  /* 0x0000000000017941 */ /* 0x000fea0003800000 */
.L_x_207:
        /* <DEDUP_REMOVED lines=9> */
.L_x_210:
[----:B------:R-:W-:Y:S05]  /*5ab0*/  BSYNC B1 ;  /* 0x0000000000017941 */ /* 0x000fea0003800000 */
.L_x_209:
        /* <DEDUP_REMOVED lines=10> */
.L_x_212:
[----:B------:R-:W-:Y:S05]  /*5b60*/  BSYNC B1 ;  /* 0x0000000000017941 */ /* 0x000fea0003800000 */
.L_x_211:
        /* <DEDUP_REMOVED lines=10> */
.L_x_214:
[----:B------:R-:W-:Y:S05]  /*5c10*/  BSYNC B1 ;  /* 0x0000000000017941 */ /* 0x000fea0003800000 */
.L_x_213:
        /* <DEDUP_REMOVED lines=9> */
.L_x_216:
[----:B------:R-:W-:Y:S05]  /*5cb0*/  BSYNC B1 ;  /* 0x0000000000017941 */ /* 0x000fea0003800000 */
.L_x_215:
        /* <DEDUP_REMOVED lines=9> */
.L_x_218:
[----:B------:R-:W-:Y:S05]  /*5d50*/  BSYNC B1 ;  /* 0x0000000000017941 */ /* 0x000fea0003800000 */
.L_x_217:
        /* <DEDUP_REMOVED lines=10> */
.L_x_220:
[----:B------:R-:W-:Y:S05]  /*5e00*/  BSYNC B1 ;  /* 0x0000000000017941 */ /* 0x000fea0003800000 */
.L_x_219:
        /* <DEDUP_REMOVED lines=10> */
.L_x_222:
[----:B------:R-:W-:Y:S05]  /*5eb0*/  BSYNC B1 ;  /* 0x0000000000017941 */ /* 0x000fea0003800000 */
.L_x_221:
        /* <DEDUP_REMOVED lines=9> */
.L_x_224:
[----:B------:R-:W-:Y:S05]  /*5f50*/  BSYNC B1 ;  /* 0x0000000000017941 */ /* 0x000fea0003800000 */
.L_x_223:
        /* <DEDUP_REMOVED lines=9> */
.L_x_226:
[----:B------:R-:W-:Y:S05]  /*5ff0*/  BSYNC B1 ;  /* 0x0000000000017941 */ /* 0x000fea0003800000 */
.L_x_225:
        /* <DEDUP_REMOVED lines=10> */
.L_x_228:
[----:B------:R-:W-:Y:S05]  /*60a0*/  BSYNC B1 ;  /* 0x0000000000017941 */ /* 0x000fea0003800000 */
.L_x_227:
        /* <DEDUP_REMOVED lines=10> */
.L_x_230:
[----:B------:R-:W-:Y:S05]  /*6150*/  BSYNC B1 ;  /* 0x0000000000017941 */ /* 0x000fea0003800000 */
.L_x_229:
        /* <DEDUP_REMOVED lines=9> */
.L_x_232:
[----:B------:R-:W-:Y:S05]  /*61f0*/  BSYNC B1 ;  /* 0x0000000000017941 */ /* 0x000fea0003800000 */
.L_x_231:
        /* <DEDUP_REMOVED lines=9> */
.L_x_234:
[----:B------:R-:W-:Y:S05]  /*6290*/  BSYNC B1 ;  /* 0x0000000000017941 */ /* 0x000fea0003800000 */
.L_x_233:
        /* <DEDUP_REMOVED lines=10> */
.L_x_236:
[----:B------:R-:W-:Y:S05]  /*6340*/  BSYNC B1 ;  /* 0x0000000000017941 */ /* 0x000fea0003800000 */
.L_x_235:
        /* <DEDUP_REMOVED lines=10> */
.L_x_238:
[----:B------:R-:W-:Y:S05]  /*63f0*/  BSYNC B1 ;  /* 0x0000000000017941 */ /* 0x000fea0003800000 */
.L_x_237:
        /* <DEDUP_REMOVED lines=9> */
.L_x_240:
[----:B------:R-:W-:Y:S05]  /*6490*/  BSYNC B1 ;  /* 0x0000000000017941 */ /* 0x000fea0003800000 */
.L_x_239:
        /* <DEDUP_REMOVED lines=9> */
.L_x_242:
[----:B------:R-:W-:Y:S05]  /*6530*/  BSYNC B1 ;  /* 0x0000000000017941 */ /* 0x000fea0003800000 */
.L_x_241:
        /* <DEDUP_REMOVED lines=10> */
.L_x_244:
[----:B------:R-:W-:Y:S05]  /*65e0*/  BSYNC B1 ;  /* 0x0000000000017941 */ /* 0x000fea0003800000 */
.L_x_243:
        /* <DEDUP_REMOVED lines=10> */
.L_x_246:
[----:B------:R-:W-:Y:S05]  /*6690*/  BSYNC B1 ;  /* 0x0000000000017941 */ /* 0x000fea0003800000 */
.L_x_245:
        /* <DEDUP_REMOVED lines=9> */
.L_x_248:
[----:B------:R-:W-:Y:S05]  /*6730*/  BSYNC B1 ;  /* 0x0000000000017941 */ /* 0x000fea0003800000 */
.L_x_247:
        /* <DEDUP_REMOVED lines=9> */
.L_x_250:
[----:B------:R-:W-:Y:S05]  /*67d0*/  BSYNC B1 ;  /* 0x0000000000017941 */ /* 0x000fea0003800000 */
.L_x_249:
        /* <DEDUP_REMOVED lines=10> */
.L_x_252:
[----:B------:R-:W-:Y:S05]  /*6880*/  BSYNC B1 ;  /* 0x0000000000017941 */ /* 0x000fea0003800000 */
.L_x_251:
        /* <DEDUP_REMOVED lines=10> */
.L_x_254:
[----:B------:R-:W-:Y:S05]  /*6930*/  BSYNC B1 ;  /* 0x0000000000017941 */ /* 0x000fea0003800000 */
.L_x_253:
        /* <DEDUP_REMOVED lines=9> */
.L_x_256:
[----:B------:R-:W-:Y:S05]  /*69d0*/  BSYNC B1 ;  /* 0x0000000000017941 */ /* 0x000fea0003800000 */
.L_x_255:
        /* <DEDUP_REMOVED lines=9> */
.L_x_258:
[----:B------:R-:W-:Y:S05]  /*6a70*/  BSYNC B1 ;  /* 0x0000000000017941 */ /* 0x000fea0003800000 */
.L_x_257:
        /* <DEDUP_REMOVED lines=10> */
.L_x_260:
[----:B------:R-:W-:Y:S05]  /*6b20*/  BSYNC B1 ;  /* 0x0000000000017941 */ /* 0x000fea0003800000 */
.L_x_259:
        /* <DEDUP_REMOVED lines=10> */
.L_x_262:
[----:B------:R-:W-:Y:S05]  /*6bd0*/  BSYNC B1 ;  /* 0x0000000000017941 */ /* 0x000fea0003800000 */
.L_x_261:
        /* <DEDUP_REMOVED lines=9> */
.L_x_264:
[----:B------:R-:W-:Y:S05]  /*6c70*/  BSYNC B1 ;  /* 0x0000000000017941 */ /* 0x000fea0003800000 */
.L_x_263:
        /* <DEDUP_REMOVED lines=9> */
.L_x_266:
[----:B------:R-:W-:Y:S05]  /*6d10*/  BSYNC B1 ;  /* 0x0000000000017941 */ /* 0x000fea0003800000 */
.L_x_265:
        /* <DEDUP_REMOVED lines=10> */
.L_x_268:
[----:B------:R-:W-:Y:S05]  /*6dc0*/  BSYNC B1 ;  /* 0x0000000000017941 */ /* 0x000fea0003800000 */
.L_x_267:
        /* <DEDUP_REMOVED lines=10> */
.L_x_270:
[----:B------:R-:W-:Y:S05]  /*6e70*/  BSYNC B1 ;  /* 0x0000000000017941 */ /* 0x000fea0003800000 */
.L_x_269:
        /* <DEDUP_REMOVED lines=9> */
.L_x_272:
[----:B------:R-:W-:Y:S05]  /*6f10*/  BSYNC B1 ;  /* 0x0000000000017941 */ /* 0x000fea0003800000 */
.L_x_271:
        /* <DEDUP_REMOVED lines=9> */
.L_x_274:
[----:B------:R-:W-:Y:S05]  /*6fb0*/  BSYNC B1 ;  /* 0x0000000000017941 */ /* 0x000fea0003800000 */
.L_x_273:
        /* <DEDUP_REMOVED lines=10> */
.L_x_276:
[----:B------:R-:W-:Y:S05]  /*7060*/  BSYNC B1 ;  /* 0x0000000000017941 */ /* 0x000fea0003800000 */
.L_x_275:
        /* <DEDUP_REMOVED lines=10> */
.L_x_278:
[----:B------:R-:W-:Y:S05]  /*7110*/  BSYNC B1 ;  /* 0x0000000000017941 */ /* 0x000fea0003800000 */
.L_x_277:
[----:B01--45:R-:W-:Y:S01]  /*7120*/  HADD2.F32 R6, -RZ, R152.H0_H0 ;  /* 0x20000098ff067230 */ /* 0x033fe20000004100 */
        /* <DEDUP_REMOVED lines=8> */
.L_x_280:
[----:B------:R-:W-:Y:S05]  /*71b0*/  BSYNC B1 ;  /* 0x0000000000017941 */ /* 0x000fea0003800000 */
.L_x_279:
[----:B0-2--5:R-:W-:Y:S01]  /*71c0*/  HADD2.F32 R4, -RZ, R152.H0_H0 ;  /* 0x20000098ff047230 */ /* 0x025fe20000004100 */
[----:B------:R-:W-:Y:S01]  /*71d0*/  ISETP.GT.AND P0, PT, R0, 0x8, P0 ;  /* 0x000000080000780c */ /* 0x000fe20000704270 */
[----:B------:R-:W-:Y:S01]  /*71e0*/  @P1 IMAD.MOV.U32 R5, RZ, RZ, R11 ;  /* 0x000000ffff051224 */ /* 0x000fe200078e000b */
[----:B------:R-:W-:Y:S02]  /*71f0*/  BSSY B1, `(.L_x_281) ;  /* 0x0000008000017945 */ /* 0x000fe40003800000 */
[----:B------:R-:W-:Y:S01]  /*7200*/  FMUL R3, R4, R155 ;  /* 0x0000009b04037220 */ /* 0x000fe20000400000 */
[----:B------:R-:W-:-:S03]  /*7210*/  @P1 IMAD.MOV.U32 R4, RZ, RZ, R10 ;  /* 0x000000ffff041224 */ /* 0x000fc600078e000a */
[----:B------:R-:W-:-:S05]  /*7220*/  FFMA R3, R150, R154, R3 ;  /* 0x0000009a96037223 */ /* 0x000fca0000000003 */
[----:B------:R-:W-:-:S05]  /*7230*/  F2FP.F16.F32.PACK_AB R3, RZ, R3 ;  /* 0x00000003ff03723e */ /* 0x000fca00000000ff */
[----:B------:R0:W-:Y:S01]  /*7240*/  @P1 STG.E.U16 desc[UR36][R4.64+0x1f0], R3 ;  /* 0x0001f00304001986 */ /* 0x0001e2000c101524 */
[----:B------:R-:W-:Y:S05]  /*7250*/  @!P0 BRA `(.L_x_282) ;  /* 0x0000000000048947 */ /* 0x000fea0003800000 */
[----:B------:R2:W5:Y:S02]  /*7260*/  LDG.E.LTC128B.U16 R152, desc[UR36][R8.64+0x1f2] ;  /* 0x0001f22408987981 */ /* 0x000564000c1e1520 */
.L_x_282:
[----:B------:R-:W-:Y:S05]  /*7270*/  BSYNC B1 ;  /* 0x0000000000017941 */ /* 0x000fea0003800000 */
.L_x_281:
[----:B------:R-:W-:Y:S05]  /*7280*/  @!P0 BRA `(.L_x_283) ;  /* 0x0000002400308947 */ /* 0x000fea0003800000 */
[----:B-----5:R-:W-:-:S05]  /*7290*/  HADD2.F32 R152, -RZ, R152.H0_H0 ;  /* 0x20000098ff987230 */ /* 0x020fca0000004100 */
[----:B------:R-:W-:-:S04]  /*72a0*/  FMUL R152, R152, R155 ;  /* 0x0000009b98987220 */ /* 0x000fc80000400000 */
[----:B------:R-:W-:-:S05]  /*72b0*/  FFMA R152, R151, R154, R152 ;  /* 0x0000009a97987223 */ /* 0x000fca0000000098 */
[----:B------:R-:W-:-:S05]  /*72c0*/  F2FP.F16.F32.PACK_AB R152, RZ, R152 ;  /* 0x00000098ff98723e */ /* 0x000fca00000000ff */
[----:B------:R4:W-:Y:S01]  /*72d0*/  STG.E.U16 desc[UR36][R10.64+0x1f2], R152 ;  /* 0x0001f2980a007986 */ /* 0x0009e2000c101524 */
[----:B------:R-:W-:Y:S05]  /*72e0*/  BRA `(.L_x_283) ;  /* 0x0000002400187947 */ /* 0x000fea0003800000 */
.L_x_30:
[----:B------:R-:W-:Y:S01]  /*72f0*/  ISETP.GT.AND P0, PT, R3, 0x1, PT ;  /* 0x000000010300780c */ /* 0x000fe20003f04270 */
[----:B------:R-:W-:Y:S01]  /*7300*/  ULDC.64 UR4, c[0x0][0x5c0] ;  /* 0x0001700000047ab9 */ /* 0x000fe20000000a00 */
[-C--:B------:R-:W-:Y:S01]  /*7310*/  FMUL R24, R24, R154.reuse ;  /* 0x0000009a18187220 */ /* 0x080fe20000400000 */
[-C--:B------:R-:W-:Y:S01]  /*7320*/  FMUL R25, R25, R154.reuse ;  /* 0x0000009a19197220 */ /* 0x080fe20000400000 */
[----:B------:R-:W-:Y:S01]  /*7330*/  ISETP.GT.AND P3, PT, R0, RZ, P0 ;  /* 0x000000ff0000720c */ /* 0x000fe20000764270 */
[-C--:B------:R-:W-:Y:S01]  /*7340*/  FMUL R26, R26, R154.reuse ;  /* 0x0000009a1a1a7220 */ /* 0x080fe20000400000 */
[----:B------:R-:W-:Y:S01]  /*7350*/  LEA R4, P4, R160, UR4, 0x1 ;  /* 0x00000004a0047c11 */ /* 0x000fe2000f8808ff */
[----:B------:R-:W-:Y:S01]  /*7360*/  FMUL R27, R27, R154 ;  /* 0x0000009a1b1b7220 */ /* 0x000fe20000400000 */
[----:B------:R-:W-:Y:S01]  /*7370*/  F2FP.F16.F32.PACK_AB R24, RZ, R24 ;  /* 0x00000018ff18723e */ /* 0x000fe200000000ff */
[-C--:B------:R-:W-:Y:S01]  /*7380*/  FMUL R28, R28, R154.reuse ;  /* 0x0000009a1c1c7220 */ /* 0x080fe20000400000 */
[----:B------:R-:W-:Y:S01]  /*7390*/  LEA.HI.X R5, R160, UR5, R169, 0x1, P4 ;  /* 0x00000005a0057c11 */ /* 0x000fe2000a0f0ca9 */
[-C--:B------:R-:W-:Y:S01]  /*73a0*/  FMUL R29, R29, R154.reuse ;  /* 0x0000009a1d1d7220 */ /* 0x080fe20000400000 */
[----:B------:R-:W-:Y:S01]  /*73b0*/  F2FP.F16.F32.PACK_AB R25, RZ, R25 ;  /* 0x00000019ff19723e */ /* 0x000fe200000000ff */
[-C--:B------:R-:W-:Y:S01]  /*73c0*/  FMUL R30, R30, R154.reuse ;  /* 0x0000009a1e1e7220 */ /* 0x080fe20000400000 */
[----:B------:R-:W-:Y:S01]  /*73d0*/  SHF.L.U64.HI R11, R10, 0x4, R11 ;  /* 0x000000040a0b7819 */ /* 0x000fe2000001020b */
[----:B------:R-:W-:Y:S01]  /*73e0*/  @P1 STG.E.U16 desc[UR36][R4.64], R24 ;  /* 0x0000001804001986 */ /* 0x000fe2000c101524 */
[----:B------:R-:W-:Y:S01]  /*73f0*/  ISETP.GT.AND P1, PT, R3, 0x8, PT ;  /* 0x000000080300780c */ /* 0x000fe20003f24270 */
[----:B------:R-:W-:Y:S01]  /*7400*/  FMUL R31, R31, R154 ;  /* 0x0000009a1f1f7220 */ /* 0x000fe20000400000 */
[----:B------:R-:W-:Y:S01]  /*7410*/  ISETP.GT.AND P4, PT, R0, 0x8, P0 ;  /* 0x000000080000780c */ /* 0x000fe20000784270 */
[----:B------:R-:W-:Y:S01]  /*7420*/  @P3 STG.E.U16 desc[UR36][R4.64+0x2], R25 ;  /* 0x0000021904003986 */ /* 0x000fe2000c101524 */
[----:B------:R-:W-:Y:S01]  /*7430*/  LEA R6, P3, R10, R4, 0x4 ;  /* 0x000000040a067211 */ /* 0x000fe200078620ff */
[-C--:B------:R-:W-:Y:S01]  /*7440*/  FMUL R32, R32, R154.reuse ;  /* 0x0000009a20207220 */ /* 0x080fe20000400000 */
[C---:B------:R-:W-:Y:S01]  /*7450*/  ISETP.GT.AND P2, PT, R0.reuse, 0x8, P2 ;  /* 0x000000080000780c */ /* 0x040fe20001744270 */
[-C--:B------:R-:W-:Y:S01]  /*7460*/  FMUL R33, R33, R154.reuse ;  /* 0x0000009a21217220 */ /* 0x080fe20000400000 */
[----:B------:R-:W-:Y:S01]  /*7470*/  ISETP.GT.AND P0, PT, R3, 0x9, PT ;  /* 0x000000090300780c */ /* 0x000fe20003f04270 */
[----:B------:R-:W-:Y:S01]  /*7480*/  IMAD.X R7, R11, 0x1, R5, P3 ;  /* 0x000000010b077824 */ /* 0x000fe200018e0605 */
[----:B------:R-:W-:Y:S01]  /*7490*/  ISETP.GT.AND P5, PT, R0, RZ, P1 ;  /* 0x000000ff0000720c */ /* 0x000fe20000fa4270 */
[-C--:B------:R-:W-:Y:S01]  /*74a0*/  FMUL R34, R34, R154.reuse ;  /* 0x0000009a22227220 */ /* 0x080fe20000400000 */
[----:B------:R-:W-:Y:S01]  /*74b0*/  ISETP.GT.AND P3, PT, R0, RZ, P0 ;  /* 0x000000ff0000720c */ /* 0x000fe20000764270 */
[----:B------:R-:W-:Y:S01]  /*74c0*/  FMUL R35, R35, R154 ;  /* 0x0000009a23237220 */ /* 0x000fe20000400000 */
[----:B------:R-:W-:Y:S01]  /*74d0*/  F2FP.F16.F32.PACK_AB R26, RZ, R26 ;  /* 0x0000001aff1a723e */ /* 0x000fe200000000ff */
[-C--:B------:R-:W-:Y:S01]  /*74e0*/  FMUL R36, R36, R154.reuse ;  /* 0x0000009a24247220 */ /* 0x080fe20000400000 */
[----:B------:R-:W-:Y:S01]  /*74f0*/  F2FP.F16.F32.PACK_AB R27, RZ, R27 ;  /* 0x0000001bff1b723e */ /* 0x000fe200000000ff */
[----:B------:R-:W-:Y:S01]  /*7500*/  FMUL R37, R37, R154 ;  /* 0x0000009a25257220 */ /* 0x000fe20000400000 */
[----:B------:R-:W-:Y:S01]  /*7510*/  F2FP.F16.F32.PACK_AB R28, RZ, R28 ;  /* 0x0000001cff1c723e */ /* 0x000fe200000000ff */
[----:B------:R-:W-:Y:S01]  /*7520*/  @P2 STG.E.U16 desc[UR36][R6.64], R26 ;  /* 0x0000001a06002986 */ /* 0x000fe2000c101524 */
[----:B------:R-:W-:Y:S01]  /*7530*/  F2FP.F16.F32.PACK_AB R29, RZ, R29 ;  /* 0x0000001dff1d723e */ /* 0x000fe200000000ff */
[-C--:B------:R-:W-:Y:S01]  /*7540*/  FMUL R38, R38, R154.reuse ;  /* 0x0000009a26267220 */ /* 0x080fe20000400000 */
[C---:B------:R-:W-:Y:S01]  /*7550*/  ISETP.GT.AND P2, PT, R0.reuse, 0x8, P1 ;  /* 0x000000080000780c */ /* 0x040fe20000f44270 */
[----:B------:R-:W-:Y:S01]  /*7560*/  @P4 STG.E.U16 desc[UR36][R6.64+0x2], R27 ;  /* 0x0000021b06004986 */ /* 0x000fe2000c101524 */
[----:B------:R-:W-:Y:S01]  /*7570*/  ISETP.GT.AND P1, PT, R3, 0x10, PT ;  /* 0x000000100300780c */ /* 0x000fe20003f24270 */
[----:B------:R-:W-:Y:S01]  /*7580*/  FMUL R39, R39, R154 ;  /* 0x0000009a27277220 */ /* 0x000fe20000400000 */
[----:B------:R-:W-:Y:S01]  /*7590*/  F2FP.F16.F32.PACK_AB R30, RZ, R30 ;  /* 0x0000001eff1e723e */ /* 0x000fe200000000ff */
[----:B------:R-:W-:Y:S01]  /*75a0*/  @P5 STG.E.U16 desc[UR36][R4.64+0x10], R28 ;  /* 0x0000101c04005986 */ /* 0x000fe2000c101524 */
[----:B------:R-:W-:Y:S01]  /*75b0*/  ISETP.GT.AND P4, PT, R0, RZ, P1 ;  /* 0x000000ff0000720c */ /* 0x000fe20000f84270 */
[-C--:B------:R-:W-:Y:S01]  /*75c0*/  FMUL R40, R40, R154.reuse ;  /* 0x0000009a28287220 */ /* 0x080fe20000400000 */
[----:B------:R-:W-:Y:S01]  /*75d0*/  F2FP.F16.F32.PACK_AB R31, RZ, R31 ;  /* 0x0000001fff1f723e */ /* 0x000fe200000000ff */
[----:B------:R-:W-:Y:S01]  /*75e0*/  @P3 STG.E.U16 desc[UR36][R4.64+0x12], R29 ;  /* 0x0000121d04003986 */ /* 0x000fe2000c101524 */
[----:B------:R-:W-:Y:S01]  /*75f0*/  ISETP.GT.AND P3, PT, R0, 0x8, P0 ;  /* 0x000000080000780c */ /* 0x000fe20000764270 */
[----:B------:R-:W-:Y:S01]  /*7600*/  FMUL R41, R41, R154 ;  /* 0x0000009a29297220 */ /* 0x000fe20000400000 */
[----:B------:R-:W-:Y:S01]  /*7610*/  ISETP.GT.AND P0, PT, R3, 0x11, PT ;  /* 0x000000110300780c */ /* 0x000fe20003f04270 */
[----:B------:R-:W-:Y:S01]  /*7620*/  @P2 STG.E.U16 desc[UR36][R6.64+0x10], R30 ;  /* 0x0000101e06002986 */ /* 0x000fe2000c101524 */
[----:B------:R-:W-:Y:S01]  /*7630*/  F2FP.F16.F32.PACK_AB R32, RZ, R32 ;  /* 0x00000020ff20723e */ /* 0x000fe200000000ff */
[-C--:B------:R-:W-:Y:S01]  /*7640*/  FMUL R42, R42, R154.reuse ;  /* 0x0000009a2a2a7220 */ /* 0x080fe20000400000 */
[C---:B------:R-:W-:Y:S01]  /*7650*/  ISETP.GT.AND P5, PT, R0.reuse, RZ, P0 ;  /* 0x000000ff0000720c */ /* 0x040fe200007a4270 */
[-C--:B------:R-:W-:Y:S01]  /*7660*/  FMUL R43, R43, R154.reuse ;  /* 0x0000009a2b2b7220 */ /* 0x080fe20000400000 */
[----:B------:R-:W-:Y:S01]  /*7670*/  ISETP.GT.AND P2, PT, R0, 0x8, P1 ;  /* 0x000000080000780c */ /* 0x000fe20000f44270 */
[-C--:B------:R-:W-:Y:S01]  /*7680*/  FMUL R44, R44, R154.reuse ;  /* 0x0000009a2c2c7220 */ /* 0x080fe20000400000 */
[----:B------:R-:W-:Y:S01]  /*7690*/  ISETP.GT.AND P1, PT, R3, 0x18, PT ;  /* 0x000000180300780c */ /* 0x000fe20003f24270 */
[-C--:B------:R-:W-:Y:S01]  /*76a0*/  FMUL R45, R45, R154.reuse ;  /* 0x0000009a2d2d7220 */ /* 0x080fe20000400000 */
[----:B------:R-:W-:Y:S01]  /*76b0*/  F2FP.F16.F32.PACK_AB R33, RZ, R33 ;  /* 0x00000021ff21723e */ /* 0x000fe200000000ff */
[----:B------:R-:W-:Y:S01]  /*76c0*/  @P3 STG.E.U16 desc[UR36][R6.64+0x12], R31 ;  /* 0x0000121f06003986 */ /* 0x000fe2000c101524 */
[----:B------:R-:W-:Y:S01]  /*76d0*/  ISETP.GT.AND P3, PT, R0, 0x8, P0 ;  /* 0x000000080000780c */ /* 0x000fe20000764270 */
[-C--:B------:R-:W-:Y:S01]  /*76e0*/  FMUL R46, R46, R154.reuse ;  /* 0x0000009a2e2e7220 */ /* 0x080fe20000400000 */
[----:B------:R-:W-:Y:S01]  /*76f0*/  ISETP.GT.AND P0, PT, R3, 0x19, PT ;  /* 0x000000190300780c */ /* 0x000fe20003f04270 */
[----:B------:R-:W-:Y:S01]  /*7700*/  @P4 STG.E.U16 desc[UR36][R4.64+0x20], R32 ;  /* 0x0000202004004986 */ /* 0x000fe2000c101524 */
[C---:B------:R-:W-:Y:S01]  /*7710*/  ISETP.GT.AND P4, PT, R0.reuse, RZ, P1 ;  /* 0x000000ff0000720c */ /* 0x040fe20000f84270 */
[----:B------:R-:W-:Y:S01]  /*7720*/  FMUL R47, R47, R154 ;  /* 0x0000009a2f2f7220 */ /* 0x000fe20000400000 */
[----:B------:R-:W-:Y:S01]  /*7730*/  F2FP.F16.F32.PACK_AB R34, RZ, R34 ;  /* 0x00000022ff22723e */ /* 0x000fe200000000ff */
[----:B------:R-:W-:Y:S01]  /*7740*/  @P5 STG.E.U16 desc[UR36][R4.64+0x22], R33 ;  /* 0x0000222104005986 */ /* 0x000fe2000c101524 */
[----:B------:R-:W-:Y:S01]  /*7750*/  ISETP.GT.AND P5, PT, R0, RZ, P0 ;  /* 0x000000ff0000720c */ /* 0x000fe200007a4270 */
[----:B------:R-:W-:Y:S01]  /*7760*/  FMUL R48, R48, R154 ;  /* 0x0000009a30307220 */ /* 0x000fe20000400000 */
[----:B------:R-:W-:Y:S01]  /*7770*/  F2FP.F16.F32.PACK_AB R35, RZ, R35 ;  /* 0x00000023ff23723e */ /* 0x000fe200000000ff */
[----:B------:R-:W-:Y:S01]  /*7780*/  @P2 STG.E.U16 desc[UR36][R6.64+0x20], R34 ;  /* 0x0000202206002986 */ /* 0x000fe2000c101524 */
[----:B------:R-:W-:Y:S01]  /*7790*/  F2FP.F16.F32.PACK_AB R36, RZ, R36 ;  /* 0x00000024ff24723e */ /* 0x000fe200000000ff */
[-C--:B------:R-:W-:Y:S01]  /*77a0*/  FMUL R49, R49, R154.reuse ;  /* 0x0000009a31317220 */ /* 0x080fe20000400000 */
[----:B------:R-:W-:Y:S01]  /*77b0*/  ISETP.GT.AND P2, PT, R0, 0x8, P1 ;  /* 0x000000080000780c */ /* 0x000fe20000f44270 */
[----:B------:R-:W-:Y:S01]  /*77c0*/  @P3 STG.E.U16 desc[UR36][R6.64+0x22], R35 ;  /* 0x0000222306003986 */ /* 0x000fe2000c101524 */
[----:B------:R-:W-:Y:S01]  /*77d0*/  ISETP.GT.AND P1, PT, R3, 0x20, PT ;  /* 0x000000200300780c */ /* 0x000fe20003f24270 */
[-C--:B------:R-:W-:Y:S01]  /*77e0*/  FMUL R50, R50, R154.reuse ;  /* 0x0000009a32327220 */ /* 0x080fe20000400000 */
[----:B------:R-:W-:Y:S01]  /*77f0*/  F2FP.F16.F32.PACK_AB R37, RZ, R37 ;  /* 0x00000025ff25723e */ /* 0x000fe200000000ff */
[----:B------:R-:W-:Y:S01]  /*7800*/  @P4 STG.E.U16 desc[UR36][R4.64+0x30], R36 ;  /* 0x0000302404004986 */ /* 0x000fe2000c101524 */
[C---:B------:R-:W-:Y:S01]  /*7810*/  ISETP.GT.AND P3, PT, R0.reuse, 0x8, P0 ;  /* 0x000000080000780c */ /* 0x040fe20000764270 */
[-C--:B------:R-:W-:Y:S01]  /*7820*/  FMUL R51, R51, R154.reuse ;  /* 0x0000009a33337220 */ /* 0x080fe20000400000 */
[----:B------:R-:W-:Y:S01]  /*7830*/  ISETP.GT.AND P0, PT, R3, 0x21, PT ;  /* 0x000000210300780c */ /* 0x000fe20003f04270 */
[----:B------:R-:W-:Y:S01]  /*7840*/  @P5 STG.E.U16 desc[UR36][R4.64+0x32], R37 ;  /* 0x0000322504005986 */ /* 0x000fe2000c101524 */
[----:B------:R-:W-:Y:S01]  /*7850*/  ISETP.GT.AND P4, PT, R0, RZ, P1 ;  /* 0x000000ff0000720c */ /* 0x000fe20000f84270 */
[----:B------:R-:W-:Y:S01]  /*7860*/  FMUL R52, R52, R154 ;  /* 0x0000009a34347220 */ /* 0x000fe20000400000 */
[----:B------:R-:W-:Y:S01]  /*7870*/  F2FP.F16.F32.PACK_AB R38, RZ, R38 ;  /* 0x00000026ff26723e */ /* 0x000fe200000000ff */
[-C--:B------:R-:W-:Y:S01]  /*7880*/  FMUL R53, R53, R154.reuse ;  /* 0x0000009a35357220 */ /* 0x080fe20000400000 */
        /* <DEDUP_REMOVED lines=325> */
[----:B------:R-:W-:Y:S01]  /*8ce0*/  FMUL R151, R151, R154 ;  /* 0x0000009a97977220 */ /* 0x000fe20000400000 */
[----:B------:R-:W-:Y:S01]  /*8cf0*/  ISETP.GT.AND P2, PT, R0, 0x8, P1 ;  /* 0x000000080000780c */ /* 0x000fe20000f44270 */
[----:B------:R-:W-:Y:S01]  /*8d00*/  @P3 STG.E.U16 desc[UR36][R6.64+0x132], R103 ;  /* 0x0001326706003986 */ /* 0x000fe2000c101524 */
[----:B------:R-:W-:-:S02]  /*8d10*/  ISETP.GT.AND P1, PT, R3, 0xa8, PT ;  /* 0x000000a80300780c */ /* 0x000fc40003f24270 */
[----:B------:R-:W-:Y:S01]  /*8d20*/  F2FP.F16.F32.PACK_AB R105, RZ, R105 ;  /* 0x00000069ff69723e */ /* 0x000fe200000000ff */
[----:B------:R-:W-:Y:S01]  /*8d30*/  @P4 STG.E.U16 desc[UR36][R4.64+0x140], R104 ;  /* 0x0001406804004986 */ /* 0x000fe2000c101524 */
[C---:B------:R-:W-:Y:S02]  /*8d40*/  ISETP.GT.AND P3, PT, R0.reuse, 0x8, P0 ;  /* 0x000000080000780c */ /* 0x040fe40000764270 */
[----:B------:R-:W-:Y:S01]  /*8d50*/  ISETP.GT.AND P0, PT, R3, 0xa9, PT ;  /* 0x000000a90300780c */ /* 0x000fe20003f04270 */
[----:B------:R-:W-:Y:S01]  /*8d60*/  @P5 STG.E.U16 desc[UR36][R4.64+0x142], R105 ;  /* 0x0001426904005986 */ /* 0x000fe2000c101524 */
[C---:B------:R-:W-:Y:S02]  /*8d70*/  ISETP.GT.AND P4, PT, R0.reuse, RZ, P1 ;  /* 0x000000ff0000720c */ /* 0x040fe40000f84270 */
[----:B------:R-:W-:Y:S02]  /*8d80*/  F2FP.F16.F32.PACK_AB R106, RZ, R106 ;  /* 0x0000006aff6a723e */ /* 0x000fe400000000ff */
[----:B------:R-:W-:-:S02]  /*8d90*/  ISETP.GT.AND P5, PT, R0, RZ, P0 ;  /* 0x000000ff0000720c */ /* 0x000fc400007a4270 */
[----:B------:R-:W-:Y:S01]  /*8da0*/  F2FP.F16.F32.PACK_AB R107, RZ, R107 ;  /* 0x0000006bff6b723e */ /* 0x000fe200000000ff */
[----:B------:R-:W-:Y:S01]  /*8db0*/  @P2 STG.E.U16 desc[UR36][R6.64+0x140], R106 ;  /* 0x0001406a06002986 */ /* 0x000fe2000c101524 */
[----:B------:R-:W-:Y:S02]  /*8dc0*/  F2FP.F16.F32.PACK_AB R108, RZ, R108 ;  /* 0x0000006cff6c723e */ /* 0x000fe400000000ff */
[C---:B------:R-:W-:Y:S01]  /*8dd0*/  ISETP.GT.AND P2, PT, R0.reuse, 0x8, P1 ;  /* 0x000000080000780c */ /* 0x040fe20000f44270 */
[----:B------:R-:W-:Y:S01]  /*8de0*/  @P3 STG.E.U16 desc[UR36][R6.64+0x142], R107 ;  /* 0x0001426b06003986 */ /* 0x000fe2000c101524 */
[----:B------:R-:W-:Y:S02]  /*8df0*/  ISETP.GT.AND P1, PT, R3, 0xb0, PT ;  /* 0x000000b00300780c */ /* 0x000fe40003f24270 */
[----:B------:R-:W-:Y:S01]  /*8e00*/  F2FP.F16.F32.PACK_AB R109, RZ, R109 ;  /* 0x0000006dff6d723e */ /* 0x000fe200000000ff */
[----:B------:R-:W-:Y:S01]  /*8e10*/  @P4 STG.E.U16 desc[UR36][R4.64+0x150], R108 ;  /* 0x0001506c04004986 */ /* 0x000fe2000c101524 */
[----:B------:R-:W-:-:S02]  /*8e20*/  ISETP.GT.AND P3, PT, R0, 0x8, P0 ;  /* 0x000000080000780c */ /* 0x000fc40000764270 */
[----:B------:R-:W-:Y:S01]  /*8e30*/  ISETP.GT.AND P0, PT, R3, 0xb1, PT ;  /* 0x000000b10300780c */ /* 0x000fe20003f04270 */
[----:B------:R-:W-:Y:S01]  /*8e40*/  @P5 STG.E.U16 desc[UR36][R4.64+0x152], R109 ;  /* 0x0001526d04005986 */ /* 0x000fe2000c101524 */
[C---:B------:R-:W-:Y:S02]  /*8e50*/  ISETP.GT.AND P4, PT, R0.reuse, RZ, P1 ;  /* 0x000000ff0000720c */ /* 0x040fe40000f84270 */
[----:B------:R-:W-:Y:S02]  /*8e60*/  F2FP.F16.F32.PACK_AB R110, RZ, R110 ;  /* 0x0000006eff6e723e */ /* 0x000fe400000000ff */
[----:B------:R-:W-:Y:S02]  /*8e70*/  ISETP.GT.AND P5, PT, R0, RZ, P0 ;  /* 0x000000ff0000720c */ /* 0x000fe400007a4270 */
[----:B------:R-:W-:Y:S01]  /*8e80*/  F2FP.F16.F32.PACK_AB R111, RZ, R111 ;  /* 0x0000006fff6f723e */ /* 0x000fe200000000ff */
[----:B------:R-:W-:Y:S01]  /*8e90*/  @P2 STG.E.U16 desc[UR36][R6.64+0x150], R110 ;  /* 0x0001506e06002986 */ /* 0x000fe2000c101524 */
[----:B------:R-:W-:-:S02]  /*8ea0*/  F2FP.F16.F32.PACK_AB R112, RZ, R112 ;  /* 0x00000070ff70723e */ /* 0x000fc400000000ff */
[C---:B------:R-:W-:Y:S01]  /*8eb0*/  ISETP.GT.AND P2, PT, R0.reuse, 0x8, P1 ;  /* 0x000000080000780c */ /* 0x040fe20000f44270 */
[----:B------:R-:W-:Y:S01]  /*8ec0*/  @P3 STG.E.U16 desc[UR36][R6.64+0x152], R111 ;  /* 0x0001526f06003986 */ /* 0x000fe2000c101524 */
[C---:B------:R-:W-:Y:S02]  /*8ed0*/  ISETP.GT.AND P1, PT, R3.reuse, 0xb8, PT ;  /* 0x000000b80300780c */ /* 0x040fe40003f24270 */
[----:B------:R-:W-:Y:S01]  /*8ee0*/  F2FP.F16.F32.PACK_AB R113, RZ, R113 ;  /* 0x00000071ff71723e */ /* 0x000fe200000000ff */
[----:B------:R-:W-:Y:S01]  /*8ef0*/  @P4 STG.E.U16 desc[UR36][R4.64+0x160], R112 ;  /* 0x0001607004004986 */ /* 0x000fe2000c101524 */
[C---:B------:R-:W-:Y:S02]  /*8f00*/  ISETP.GT.AND P3, PT, R0.reuse, 0x8, P0 ;  /* 0x000000080000780c */ /* 0x040fe40000764270 */
[----:B------:R-:W-:Y:S01]  /*8f10*/  ISETP.GT.AND P0, PT, R3, 0xb9, PT ;  /* 0x000000b90300780c */ /* 0x000fe20003f04270 */
[----:B------:R-:W-:Y:S01]  /*8f20*/  @P5 STG.E.U16 desc[UR36][R4.64+0x162], R113 ;  /* 0x0001627104005986 */ /* 0x000fe2000c101524 */
[----:B------:R-:W-:-:S02]  /*8f30*/  ISETP.GT.AND P4, PT, R0, RZ, P1 ;  /* 0x000000ff0000720c */ /* 0x000fc40000f84270 */
[----:B------:R-:W-:Y:S02]  /*8f40*/  F2FP.F16.F32.PACK_AB R114, RZ, R114 ;  /* 0x00000072ff72723e */ /* 0x000fe400000000ff */
[C---:B------:R-:W-:Y:S02]  /*8f50*/  ISETP.GT.AND P5, PT, R0.reuse, RZ, P0 ;  /* 0x000000ff0000720c */ /* 0x040fe400007a4270 */
[----:B------:R-:W-:Y:S01]  /*8f60*/  F2FP.F16.F32.PACK_AB R115, RZ, R115 ;  /* 0x00000073ff73723e */ /* 0x000fe200000000ff */
[----:B------:R-:W-:Y:S01]  /*8f70*/  @P2 STG.E.U16 desc[UR36][R6.64+0x160], R114 ;  /* 0x0001607206002986 */ /* 0x000fe2000c101524 */
[----:B------:R-:W-:Y:S02]  /*8f80*/  F2FP.F16.F32.PACK_AB R116, RZ, R116 ;  /* 0x00000074ff74723e */ /* 0x000fe400000000ff */
        /* <DEDUP_REMOVED lines=65> */
[----:B------:R-:W-:Y:S02]  /*93a0*/  ISETP.GT.AND P5, PT, R0, RZ, P0 ;  /* 0x000000ff0000720c */ /* 0x000fe400007a4270 */
[----:B------:R-:W-:Y:S02]  /*93b0*/  F2FP.F16.F32.PACK_AB R134, RZ, R134 ;  /* 0x00000086ff86723e */ /* 0x000fe400000000ff */
[----:B------:R-:W-:Y:S02]  /*93c0*/  F2FP.F16.F32.PACK_AB R135, RZ, R135 ;  /* 0x00000087ff87723e */ /* 0x000fe400000000ff */
[----:B------:R-:W-:Y:S01]  /*93d0*/  F2FP.F16.F32.PACK_AB R136, RZ, R136 ;  /* 0x00000088ff88723e */ /* 0x000fe200000000ff */
[----:B------:R-:W-:Y:S01]  /*93e0*/  @P2 STG.E.U16 desc[UR36][R6.64+0x1b0], R134 ;  /* 0x0001b08606002986 */ /* 0x000fe2000c101524 */
[----:B------:R-:W-:-:S02]  /*93f0*/  F2FP.F16.F32.PACK_AB R137, RZ, R137 ;  /* 0x00000089ff89723e */ /* 0x000fc400000000ff */
[C---:B------:R-:W-:Y:S01]  /*9400*/  ISETP.GT.AND P1, PT, R0.reuse, 0x8, P1 ;  /* 0x000000080000780c */ /* 0x040fe20000f24270 */
[----:B------:R-:W-:Y:S01]  /*9410*/  @P3 STG.E.U16 desc[UR36][R6.64+0x1b2], R135 ;  /* 0x0001b28706003986 */ /* 0x000fe2000c101524 */
[C---:B------:R-:W-:Y:S02]  /*9420*/  ISETP.GT.AND P2, PT, R0.reuse, 0x8, P0 ;  /* 0x000000080000780c */ /* 0x040fe40000744270 */
[C---:B------:R-:W-:Y:S01]  /*9430*/  ISETP.GT.AND P0, PT, R3.reuse, 0xe9, PT ;  /* 0x000000e90300780c */ /* 0x040fe20003f04270 */
[----:B------:R-:W-:Y:S01]  /*9440*/  @P4 STG.E.U16 desc[UR36][R4.64+0x1c0], R136 ;  /* 0x0001c08804004986 */ /* 0x000fe2000c101524 */
[----:B------:R-:W-:Y:S02]  /*9450*/  ISETP.GT.AND P4, PT, R3, 0xe8, PT ;  /* 0x000000e80300780c */ /* 0x000fe40003f84270 */
[----:B------:R-:W-:Y:S01]  /*9460*/  F2FP.F16.F32.PACK_AB R138, RZ, R138 ;  /* 0x0000008aff8a723e */ /* 0x000fe200000000ff */
[----:B------:R-:W-:Y:S01]  /*9470*/  @P5 STG.E.U16 desc[UR36][R4.64+0x1c2], R137 ;  /* 0x0001c28904005986 */ /* 0x000fe2000c101524 */
[----:B------:R-:W-:-:S02]  /*9480*/  ISETP.GT.AND P5, PT, R0, RZ, P4 ;  /* 0x000000ff0000720c */ /* 0x000fc400027a4270 */
[----:B------:R-:W-:Y:S01]  /*9490*/  F2FP.F16.F32.PACK_AB R139, RZ, R139 ;  /* 0x0000008bff8b723e */ /* 0x000fe200000000ff */
[----:B------:R-:W-:Y:S01]  /*94a0*/  @P1 STG.E.U16 desc[UR36][R6.64+0x1c0], R138 ;  /* 0x0001c08a06001986 */ /* 0x000fe2000c101524 */
[----:B------:R-:W-:Y:S02]  /*94b0*/  F2FP.F16.F32.PACK_AB R140, RZ, R140 ;  /* 0x0000008cff8c723e */ /* 0x000fe400000000ff */
[C---:B------:R-:W-:Y:S01]  /*94c0*/  ISETP.GT.AND P3, PT, R0.reuse, RZ, P0 ;  /* 0x000000ff0000720c */ /* 0x040fe20000764270 */
[----:B------:R-:W-:Y:S01]  /*94d0*/  @P2 STG.E.U16 desc[UR36][R6.64+0x1c2], R139 ;  /* 0x0001c28b06002986 */ /* 0x000fe2000c101524 */
[C---:B------:R-:W-:Y:S02]  /*94e0*/  ISETP.GT.AND P4, PT, R0.reuse, 0x8, P4 ;  /* 0x000000080000780c */ /* 0x040fe40002784270 */
[----:B------:R-:W-:Y:S02]  /*94f0*/  F2FP.F16.F32.PACK_AB R141, RZ, R141 ;  /* 0x0000008dff8d723e */ /* 0x000fe400000000ff */
[----:B------:R-:W-:Y:S01]  /*9500*/  F2FP.F16.F32.PACK_AB R142, RZ, R142 ;  /* 0x0000008eff8e723e */ /* 0x000fe200000000ff */
[----:B------:R-:W-:Y:S01]  /*9510*/  @P5 STG.E.U16 desc[UR36][R4.64+0x1d0], R140 ;  /* 0x0001d08c04005986 */ /* 0x000fe2000c101524 */
[----:B------:R-:W-:-:S02]  /*9520*/  ISETP.GT.AND P5, PT, R0, 0x8, P0 ;  /* 0x000000080000780c */ /* 0x000fc400007a4270 */
[----:B------:R-:W-:Y:S02]  /*9530*/  F2FP.F16.F32.PACK_AB R143, RZ, R143 ;  /* 0x0000008fff8f723e */ /* 0x000fe400000000ff */
[C---:B------:R-:W-:Y:S01]  /*9540*/  ISETP.GT.AND P0, PT, R3.reuse, 0xf1, PT ;  /* 0x000000f10300780c */ /* 0x040fe20003f04270 */
[----:B------:R-:W-:Y:S01]  /*9550*/  @P3 STG.E.U16 desc[UR36][R4.64+0x1d2], R141 ;  /* 0x0001d28d04003986 */ /* 0x000fe2000c101524 */
[----:B------:R-:W-:Y:S02]  /*9560*/  ISETP.GT.AND P3, PT, R3, 0xf0, PT ;  /* 0x000000f00300780c */ /* 0x000fe40003f64270 */
[----:B------:R-:W-:Y:S01]  /*9570*/  F2FP.F16.F32.PACK_AB R144, RZ, R144 ;  /* 0x00000090ff90723e */ /* 0x000fe200000000ff */
[----:B------:R-:W-:Y:S01]  /*9580*/  @P4 STG.E.U16 desc[UR36][R6.64+0x1d0], R142 ;  /* 0x0001d08e06004986 */ /* 0x000fe2000c101524 */
[C---:B------:R-:W-:Y:S02]  /*9590*/  ISETP.GT.AND P4, PT, R0.reuse, RZ, P3 ;  /* 0x000000ff0000720c */ /* 0x040fe40001f84270 */
[----:B------:R-:W-:Y:S01]  /*95a0*/  F2FP.F16.F32.PACK_AB R145, RZ, R145 ;  /* 0x00000091ff91723e */ /* 0x000fe200000000ff */
[----:B------:R-:W-:Y:S01]  /*95b0*/  @P5 STG.E.U16 desc[UR36][R6.64+0x1d2], R143 ;  /* 0x0001d28f06005986 */ /* 0x000fe2000c101524 */
[----:B------:R-:W-:-:S02]  /*95c0*/  ISETP.GT.AND P5, PT, R0, RZ, P0 ;  /* 0x000000ff0000720c */ /* 0x000fc400007a4270 */
[C---:B------:R-:W-:Y:S02]  /*95d0*/  ISETP.GT.AND P2, PT, R3.reuse, 0xf8, PT ;  /* 0x000000f80300780c */ /* 0x040fe40003f44270 */
[----:B------:R-:W-:Y:S02]  /*95e0*/  ISETP.GT.AND P1, PT, R3, 0xf9, PT ;  /* 0x000000f90300780c */ /* 0x000fe40003f24270 */
[C---:B------:R-:W-:Y:S02]  /*95f0*/  ISETP.GT.AND P3, PT, R0.reuse, 0x8, P3 ;  /* 0x000000080000780c */ /* 0x040fe40001f64270 */
[C---:B------:R-:W-:Y:S01]  /*9600*/  ISETP.GT.AND P0, PT, R0.reuse, 0x8, P0 ;  /* 0x000000080000780c */ /* 0x040fe20000704270 */
[----:B------:R-:W-:Y:S01]  /*9610*/  @P4 STG.E.U16 desc[UR36][R4.64+0x1e0], R144 ;  /* 0x0001e09004004986 */ /* 0x000fe2000c101524 */
[C---:B------:R-:W-:Y:S02]  /*9620*/  ISETP.GT.AND P4, PT, R0.reuse, RZ, P1 ;  /* 0x000000ff0000720c */ /* 0x040fe40000f84270 */
[----:B------:R-:W-:Y:S01]  /*9630*/  F2FP.F16.F32.PACK_AB R146, RZ, R146 ;  /* 0x00000092ff92723e */ /* 0x000fe200000000ff */
[----:B------:R-:W-:Y:S01]  /*9640*/  @P5 STG.E.U16 desc[UR36][R4.64+0x1e2], R145 ;  /* 0x0001e29104005986 */ /* 0x000fe2000c101524 */
[----:B------:R-:W-:-:S02]  /*9650*/  ISETP.GT.AND P5, PT, R0, RZ, P2 ;  /* 0x000000ff0000720c */ /* 0x000fc400017a4270 */
[C---:B------:R-:W-:Y:S02]  /*9660*/  ISETP.GT.AND P2, PT, R0.reuse, 0x8, P2 ;  /* 0x000000080000780c */ /* 0x040fe40001744270 */
[----:B------:R-:W-:Y:S01]  /*9670*/  F2FP.F16.F32.PACK_AB R147, RZ, R147 ;  /* 0x00000093ff93723e */ /* 0x000fe200000000ff */
[----:B------:R-:W-:Y:S01]  /*9680*/  @P3 STG.E.U16 desc[UR36][R6.64+0x1e0], R146 ;  /* 0x0001e09206003986 */ /* 0x000fe2000c101524 */
[----:B------:R-:W-:Y:S02]  /*9690*/  ISETP.GT.AND P1, PT, R0, 0x8, P1 ;  /* 0x000000080000780c */ /* 0x000fe40000f24270 */
[----:B------:R-:W-:Y:S01]  /*96a0*/  F2FP.F16.F32.PACK_AB R148, RZ, R148 ;  /* 0x00000094ff94723e */ /* 0x000fe200000000ff */
[----:B------:R-:W-:Y:S01]  /*96b0*/  @P0 STG.E.U16 desc[UR36][R6.64+0x1e2], R147 ;  /* 0x0001e29306000986 */ /* 0x000fe2000c101524 */
[----:B------:R-:W-:Y:S02]  /*96c0*/  F2FP.F16.F32.PACK_AB R149, RZ, R149 ;  /* 0x00000095ff95723e */ /* 0x000fe400000000ff */
[----:B------:R-:W-:Y:S01]  /*96d0*/  F2FP.F16.F32.PACK_AB R150, RZ, R150 ;  /* 0x00000096ff96723e */ /* 0x000fe200000000ff */
[----:B------:R-:W-:Y:S01]  /*96e0*/  @P5 STG.E.U16 desc[UR36][R4.64+0x1f0], R148 ;  /* 0x0001f09404005986 */ /* 0x000fe2000c101524 */
[----:B------:R-:W-:-:S03]  /*96f0*/  F2FP.F16.F32.PACK_AB R151, RZ, R151 ;  /* 0x00000097ff97723e */ /* 0x000fc600000000ff */
[----:B------:R0:W-:Y:S02]  /*9700*/  @P4 STG.E.U16 desc[UR36][R4.64+0x1f2], R149 ;  /* 0x0001f29504004986 */ /* 0x0001e4000c101524 */
[----:B0-----:R-:W-:Y:S02]  /*9710*/  @P2 IMAD.MOV.U32 R4, RZ, RZ, R6 ;  /* 0x000000ffff042224 */ /* 0x001fe400078e0006 */
[----:B------:R-:W-:-:S05]  /*9720*/  @P2 IMAD.MOV.U32 R5, RZ, RZ, R7 ;  /* 0x000000ffff052224 */ /* 0x000fca00078e0007 */
[----:B------:R0:W-:Y:S04]  /*9730*/  @P2 STG.E.U16 desc[UR36][R4.64+0x1f0], R150 ;  /* 0x0001f09604002986 */ /* 0x0001e8000c101524 */
[----:B------:R0:W-:Y:S02]  /*9740*/  @P1 STG.E.U16 desc[UR36][R6.64+0x1f2], R151 ;  /* 0x0001f29706001986 */ /* 0x0001e4000c101524 */
.L_x_283:
[----:B------:R-:W-:Y:S05]  /*9750*/  BSYNC B0 ;  /* 0x0000000000007941 */ /* 0x000fea0003800000 */
.L_x_29:
[----:B------:R-:W-:Y:S01]  /*9760*/  ULDC UR4, c[0x0][0xc] ;  /* 0x0000030000047ab9 */ /* 0x000fe20000000800 */
[----:B------:R-:W-:Y:S01]  /*9770*/  ULDC UR5, c[0x0][0x10] ;  /* 0x0000040000057ab9 */ /* 0x000fe20000000800 */
[----:B0-----:R-:W0:Y:S01]  /*9780*/  LDC R3, c[0x0][0x14] ;  /* 0x00000500ff037b82 */ /* 0x001e220000000800 */
[----:B------:R-:W-:Y:S01]  /*9790*/  UIMAD.WIDE.U32 UR4, UR4, UR5, URZ ;  /* 0x00000005040472a5 */ /* 0x000fe2000f8e003f */
[----:B------:R-:W-:Y:S01]  /*97a0*/  PRMT R0, RZ, 0x7610, R0 ;  /* 0x00007610ff007816 */ /* 0x000fe20000000000 */
[----:B----45:R-:W-:Y:S02]  /*97b0*/  IMAD.MOV.U32 R152, RZ, RZ, -0x1 ;  /* 0xffffffffff987424 */ /* 0x030fe400078e00ff */
[----:B------:R-:W-:Y:S02]  /*97c0*/  IMAD.MOV.U32 R23, RZ, RZ, -0x1 ;  /* 0xffffffffff177424 */ /* 0x000fe400078e00ff */
[----:B0-----:R-:W-:-:S04]  /*97d0*/  IMAD.WIDE.U32 R16, R3, UR4, R16 ;  /* 0x0000000403107c25 */ /* 0x001fc8000f8e0010 */
[----:B------:R-:W-:Y:S01]  /*97e0*/  IMAD R3, R3, UR5, RZ ;  /* 0x0000000503037c24 */ /* 0x000fe2000f8e02ff */
[----:B------:R-:W-:Y:S02]  /*97f0*/  ULDC.64 UR4, c[0x0][0x650] ;  /* 0x0001940000047ab9 */ /* 0x000fe40000000a00 */
[----:B------:R-:W-:Y:S01]  /*9800*/  ISETP.GE.U32.AND P0, PT, R16, UR4, PT ;  /* 0x0000000410007c0c */ /* 0x000fe2000bf06070 */
[----:B------:R-:W-:-:S05]  /*9810*/  IMAD.IADD R17, R17, 0x1, R3 ;  /* 0x0000000111117824 */ /* 0x000fca00078e0203 */
[----:B------:R-:W-:-:S13]  /*9820*/  ISETP.GE.U32.AND.EX P0, PT, R17, UR5, PT, P0 ;  /* 0x0000000511007c0c */ /* 0x000fda000bf06100 */
[----:B------:R-:W-:Y:S05]  /*9830*/  @P0 BRA `(.L_x_284) ;  /* 0x0000000400640947 */ /* 0x000fea0003800000 */
[----:B------:R-:W0:Y:S01]  /*9840*/  S2R R12, SR_CTAID.X ;  /* 0x00000000000c7919 */ /* 0x000e220000002500 */
[----:B------:R-:W4:Y:S01]  /*9850*/  LDC.64 R10, c[0x0][0x628] ;  /* 0x00018a00ff0a7b82 */ /* 0x000f220000000a00 */
[----:B------:R-:W-:Y:S01]  /*9860*/  ULDC UR4, c[0x0][0x150] ;  /* 0x0000540000047ab9 */ /* 0x000fe20000000800 */
[----:B-123--:R-:W-:Y:S01]  /*9870*/  IMAD.MOV.U32 R8, RZ, RZ, R16 ;  /* 0x000000ffff087224 */ /* 0x00efe200078e0010 */
[----:B------:R-:W1:Y:S01]  /*9880*/  S2R R24, SR_CTAID.Y ;  /* 0x0000000000187919 */ /* 0x000e620000002600 */
[----:B------:R-:W-:-:S04]  /*9890*/  IMAD.MOV.U32 R9, RZ, RZ, R17 ;  /* 0x000000ffff097224 */ /* 0x000fc800078e0011 */
[----:B------:R-:W2:Y:S08]  /*98a0*/  LDC R21, c[0x0][0x144] ;  /* 0x00005100ff157b82 */ /* 0x000eb00000000800 */
[----:B------:R-:W3:Y:S08]  /*98b0*/  LDC R0, c[0x0][0x630] ;  /* 0x00018c00ff007b82 */ /* 0x000ef00000000800 */
[----:B------:R-:W1:Y:S01]  /*98c0*/  LDC.64 R14, c[0x0][0x620] ;  /* 0x00018800ff0e7b82 */ /* 0x000e620000000a00 */
[----:B----4-:R-:W-:-:S04]  /*98d0*/  ISETP.NE.U32.AND P0, PT, R10, RZ, PT ;  /* 0x000000ff0a00720c */ /* 0x010fc80003f05070 */
[----:B------:R-:W-:Y:S02]  /*98e0*/  ISETP.NE.AND.EX P0, PT, R11, RZ, PT, P0 ;  /* 0x000000ff0b00720c */ /* 0x000fe40003f05300 */
[----:B0-----:R-:W-:-:S05]  /*98f0*/  I2FP.F32.U32 R3, R12 ;  /* 0x0000000c00037245 */ /* 0x001fca0000201000 */
[----:B------:R-:W-:-:S04]  /*9900*/  FMUL R3, R3, UR4 ;  /* 0x0000000403037c20 */ /* 0x000fc80008400000 */
[----:B------:R0:W4:Y:S02]  /*9910*/  F2I.U32.TRUNC.NTZ R20, R3 ;  /* 0x0000000300147305 */ /* 0x000124000020f000 */
[----:B--23--:R-:W-:Y:S05]  /*9920*/  @!P0 BRA `(.L_x_285) ;  /* 0x0000000000288947 */ /* 0x00cfea0003800000 */
[----:B0-----:R-:W0:Y:S02]  /*9930*/  LDC R3, c[0x0][0x634] ;  /* 0x00018d00ff037b82 */ /* 0x001e240000000800 */
        /* <DEDUP_REMOVED lines=9> */
.L_x_285:
[----:B------:R-:W2:Y:S01]  /*99d0*/  LDC.64 R30, c[0x0][0x640] ;  /* 0x00019000ff1e7b82 */ /* 0x000ea20000000a00 */
[-CC-:B------:R-:W-:Y:S01]  /*99e0*/  SHF.R.U64 R23, R8, R0.reuse, R9.reuse ;  /* 0x0000000008177219 */ /* 0x180fe20000001209 */
[----:B----4-:R-:W-:Y:S01]  /*99f0*/  IMAD.MOV R20, RZ, RZ, -R20 ;  /* 0x000000ffff147224 */ /* 0x010fe200078e0a14 */
[----:B------:R-:W-:Y:S01]  /*9a00*/  SHF.R.U32.HI R0, RZ, R0, R9 ;  /* 0x00000000ff007219 */ /* 0x000fe20000011609 */
[----:B------:R-:W-:Y:S01]  /*9a10*/  ULDC UR4, c[0x0][0x154] ;  /* 0x0000550000047ab9 */ /* 0x000fe20000000800 */
[----:B0-----:R-:W-:Y:S01]  /*9a20*/  IADD3 R3, P0, RZ, -R23, RZ ;  /* 0x80000017ff037210 */ /* 0x001fe20007f1e0ff */
[----:B------:R-:W-:Y:S02]  /*9a30*/  IMAD R26, R21, R20, R12 ;  /* 0x00000014151a7224 */ /* 0x000fe400078e020c */
[----:B------:R-:W0:Y:S01]  /*9a40*/  LDC R6, c[0x0][0x618] ;  /* 0x00018600ff067b82 */ /* 0x000e220000000800 */
[----:B------:R-:W-:Y:S02]  /*9a50*/  IMAD.MOV.U32 R7, RZ, RZ, 0x1 ;  /* 0x00000001ff077424 */ /* 0x000fe400078e00ff */
[----:B------:R-:W-:-:S04]  /*9a60*/  IMAD.X R5, RZ, RZ, ~R0, P0 ;  /* 0x000000ffff057224 */ /* 0x000fc800000e0e00 */
[-C--:B-1----:R-:W-:Y:S01]  /*9a70*/  IMAD R0, R5, R14.reuse, RZ ;  /* 0x0000000e05007224 */ /* 0x082fe200078e02ff */
[----:B------:R-:W1:Y:S01]  /*9a80*/  LDC R8, c[0x0][0x608] ;  /* 0x00018200ff087b82 */ /* 0x000e620000000800 */
[----:B------:R-:W-:-:S04]  /*9a90*/  IMAD.WIDE.U32 R4, R3, R14, R16 ;  /* 0x0000000e03047225 */ /* 0x000fc800078e0010 */
[----:B------:R-:W-:Y:S01]  /*9aa0*/  IMAD R3, R3, R15, R0 ;  /* 0x0000000f03037224 */ /* 0x000fe200078e0200 */
[----:B------:R-:W-:Y:S02]  /*9ab0*/  I2FP.F32.U32 R0, R24 ;  /* 0x0000001800007245 */ /* 0x000fe40000201000 */
[----:B------:R-:W3:Y:S01]  /*9ac0*/  LDC R28, c[0x0][0x658] ;  /* 0x00019600ff1c7b82 */ /* 0x000ee20000000800 */
[----:B------:R-:W-:Y:S01]  /*9ad0*/  IMAD.IADD R3, R5, 0x1, R3 ;  /* 0x0000000105037824 */ /* 0x000fe200078e0203 */
[----:B--2---:R-:W-:Y:S01]  /*9ae0*/  ISETP.NE.U32.AND P0, PT, R30, RZ, PT ;  /* 0x000000ff1e00720c */ /* 0x004fe20003f05070 */
[----:B------:R-:W-:Y:S01]  /*9af0*/  FMUL R0, R0, UR4 ;  /* 0x0000000400007c20 */ /* 0x000fe20008400000 */
[----:B------:R-:W-:Y:S02]  /*9b00*/  IMAD.MOV.U32 R5, RZ, RZ, -0x1 ;  /* 0xffffffffff057424 */ /* 0x000fe400078e00ff */
[----:B------:R-:W-:Y:S01]  /*9b10*/  ISETP.NE.AND.EX P0, PT, R31, RZ, PT, P0 ;  /* 0x000000ff1f00720c */ /* 0x000fe20003f05300 */
[----:B------:R2:W4:Y:S01]  /*9b20*/  F2I.U32.TRUNC.NTZ R13, R0 ;  /* 0x00000000000d7305 */ /* 0x000522000020f000 */
[----:B------:R-:W2:Y:S01]  /*9b30*/  LDC R15, c[0x0][0x148] ;  /* 0x00005200ff0f7b82 */ /* 0x000ea20000000800 */
[----:B0-----:R-:W-:-:S02]  /*9b40*/  SHF.R.U64 R12, R4, R6, R3 ;  /* 0x00000006040c7219 */ /* 0x001fc40000001203 */
[----:B------:R-:W-:-:S05]  /*9b50*/  SHF.R.U32.HI R3, RZ, R6, R3 ;  /* 0x00000006ff037219 */ /* 0x000fca0000011603 */
[----:B------:R-:W0:Y:S01]  /*9b60*/  LDC R20, c[0x0][0x600] ;  /* 0x00018000ff147b82 */ /* 0x000e220000000800 */
[-CC-:B-1----:R-:W-:Y:S02]  /*9b70*/  SHF.R.U64 R10, R12, R8.reuse, R3.reuse ;  /* 0x000000080c0a7219 */ /* 0x182fe40000001203 */
[----:B------:R-:W-:-:S05]  /*9b80*/  SHF.R.U32.HI R3, RZ, R8, R3 ;  /* 0x00000008ff037219 */ /* 0x000fca0000011603 */
[----:B------:R-:W1:Y:S01]  /*9b90*/  LDC R21, c[0x0][0x648] ;  /* 0x00019200ff157b82 */ /* 0x000e620000000800 */
[-C--:B---3--:R-:W-:Y:S02]  /*9ba0*/  SHF.L.U32 R4, R5, R28.reuse, RZ ;  /* 0x0000001c05047219 */ /* 0x088fe400000006ff */
[-CC-:B------:R-:W-:Y:S02]  /*9bb0*/  SHF.R.U64 R14, R10, R28.reuse, R3.reuse ;  /* 0x0000001c0a0e7219 */ /* 0x180fe40000001203 */
[----:B------:R-:W-:Y:S02]  /*9bc0*/  SHF.R.U32.HI R5, RZ, R28, R3 ;  /* 0x0000001cff057219 */ /* 0x000fe40000011603 */
[----:B------:R-:W-:Y:S01]  /*9bd0*/  LOP3.LUT R153, RZ, R4, RZ, 0x33, !PT ;  /* 0x00000004ff997212 */ /* 0x000fe200078e33ff */
[----:B------:R-:W3:Y:S01]  /*9be0*/  LDC R25, c[0x0][0x638] ;  /* 0x00018e00ff197b82 */ /* 0x000ee20000000800 */
[----:B------:R-:W-:Y:S01]  /*9bf0*/  SHF.L.U32 R28, R7, R28, RZ ;  /* 0x0000001c071c7219 */ /* 0x000fe200000006ff */
[----:B------:R-:W-:-:S06]  /*9c00*/  IMAD.MOV.U32 R4, RZ, RZ, R14 ;  /* 0x000000ffff047224 */ /* 0x000fcc00078e000e */
[----:B------:R-:W0:Y:S01]  /*9c10*/  LDC R27, c[0x0][0x610] ;  /* 0x00018400ff1b7b82 */ /* 0x000e220000000800 */
[----:B----4-:R-:W-:Y:S05]  /*9c20*/  @!P0 BRA `(.L_x_286) ;  /* 0x0000000000288947 */ /* 0x010fea0003800000 */
[----:B------:R-:W4:Y:S02]  /*9c30*/  LDC R3, c[0x0][0x64c] ;  /* 0x00019300ff037b82 */ /* 0x000f240000000800 */
[----:B----4-:R-:W-:-:S05]  /*9c40*/  IADD3 R3, P0, R14, R3, RZ ;  /* 0x000000030e037210 */ /* 0x010fca0007f1e0ff */
        /* <DEDUP_REMOVED lines=8> */
.L_x_286:
[----:B------:R-:W-:Y:S01]  /*9cd0*/  ISETP.NE.AND P0, PT, R2, 0x1, PT ;  /* 0x000000010200780c */ /* 0x000fe20003f05270 */
[----:B------:R-:W-:Y:S01]  /*9ce0*/  IMAD.MOV R13, RZ, RZ, -R13 ;  /* 0x000000ffff0d7224 */ /* 0x000fe200078e0a0d */
[----:B-12---:R-:W-:Y:S01]  /*9cf0*/  SHF.R.U64 R0, R4, R21, R5 ;  /* 0x0000001504007219 */ /* 0x006fe20000001205 */
[----:B0-----:R-:W-:Y:S01]  /*9d00*/  VIADD R5, R20, 0xffffffff ;  /* 0xffffffff14057836 */ /* 0x001fe20000000000 */
[----:B------:R-:W-:-:S03]  /*9d10*/  LOP3.LUT R153, R10, R153, RZ, 0xc0, !PT ;  /* 0x000000990a997212 */ /* 0x000fc600078ec0ff */
[----:B------:R-:W-:Y:S01]  /*9d20*/  IMAD.MOV R3, RZ, RZ, -R0 ;  /* 0x000000ffff037224 */ /* 0x000fe200078e0a00 */
[----:B------:R-:W-:Y:S01]  /*9d30*/  LOP3.LUT R5, R12, R5, RZ, 0xc0, !PT ;  /* 0x000000050c057212 */ /* 0x000fe200078ec0ff */
[----:B------:R-:W-:Y:S02]  /*9d40*/  IMAD R153, R28, R0, R153 ;  /* 0x000000001c997224 */ /* 0x000fe400078e0299 */
[----:B---3--:R-:W-:Y:S02]  /*9d50*/  IMAD R0, R3, R25, R14 ;  /* 0x0000001903007224 */ /* 0x008fe400078e020e */
[----:B------:R-:W-:Y:S02]  /*9d60*/  @P0 IMAD R26, R15, R13, R24 ;  /* 0x0000000d0f1a0224 */ /* 0x000fe400078e0218 */
[----:B------:R-:W-:Y:S02]  /*9d70*/  IMAD R4, R0, R20, R5 ;  /* 0x0000001400047224 */ /* 0x000fe400078e0205 */
[----:B------:R-:W-:-:S02]  /*9d80*/  IMAD R153, R153, R27, R26 ;  /* 0x0000001b99997224 */ /* 0x000fc400078e021a */
[----:B------:R-:W-:-:S03]  /*9d90*/  IMAD.MOV.U32 R3, RZ, RZ, 0x1 ;  /* 0x00000001ff037424 */ /* 0x000fc600078e00ff */
[----:B------:R-:W-:Y:S02]  /*9da0*/  SEL R152, R4, R153, !P0 ;  /* 0x0000009904987207 */ /* 0x000fe40004000000 */
[----:B------:R-:W-:Y:S02]  /*9db0*/  PRMT R0, R3, 0x7610, R0 ;  /* 0x0000761003007816 */ /* 0x000fe40000000000 */
[----:B------:R-:W-:-:S07]  /*9dc0*/  SEL R153, R153, R4, !P0 ;  /* 0x0000000499997207 */ /* 0x000fce0004000000 */
.L_x_284:
[----:B------:R-:W-:-:S13]  /*9dd0*/  LOP3.LUT P0, RZ, R0, 0xff, RZ, 0xc0, !PT ;  /* 0x000000ff00ff7812 */ /* 0x000fda000780c0ff */
[----:B------:R-:W-:Y:S05]  /*9de0*/  @P0 BRA `(.L_x_287) ;  /* 0xffffff7000840947 */ /* 0x000fea000383ffff */
[----:B------:R-:W-:Y:S05]  /*9df0*/  EXIT ;  /* 0x000000000000794d */ /* 0x000fea0003800000 */
.L_x_4:
[----:B0-----:R-:W-:Y:S01]  /*9e00*/  ULDC.64 UR4, c[0x0][0x650] ;  /* 0x0001940000047ab9 */ /* 0x001fe20000000a00 */
        /* <DEDUP_REMOVED lines=25> */
.L_x_289:
[--C-:B------:R-:W-:Y:S01]  /*9fa0*/  SHF.R.U64 R12, R10, R14, R11.reuse ;  /* 0x0000000e0a0c7219 */ /* 0x100fe2000000120b */
[----:B------:R-:W0:Y:S01]  /*9fb0*/  LDC R22, c[0x0][0x618] ;  /* 0x00018600ff167b82 */ /* 0x000e220000000800 */
[----:B------:R-:W-:Y:S01]  /*9fc0*/  I2FP.F32.U32 R6, R4 ;  /* 0x0000000400067245 */ /* 0x000fe20000201000 */
[----:B------:R-:W-:Y:S01]  /*9fd0*/  ULDC UR4, c[0x0][0x150] ;  /* 0x0000540000047ab9 */ /* 0x000fe20000000800 */
[----:B------:R-:W-:Y:S02]  /*9fe0*/  SHF.R.U32.HI R5, RZ, R14, R11 ;  /* 0x0000000eff057219 */ /* 0x000fe4000001160b */
[----:B------:R-:W-:Y:S01]  /*9ff0*/  IADD3 R9, P0, RZ, -R12, RZ ;  /* 0x8000000cff097210 */ /* 0x000fe20007f1e0ff */
[----:B------:R-:W-:Y:S01]  /*a000*/  FMUL R11, R6, UR4 ;  /* 0x00000004060b7c20 */ /* 0x000fe20008400000 */
[----:B------:R-:W-:Y:S01]  /*a010*/  ULDC UR4, c[0x0][0x154] ;  /* 0x0000550000047ab9 */ /* 0x000fe20000000800 */
[----:B------:R-:W1:Y:S02]  /*a020*/  LDC.64 R24, c[0x0][0x640] ;  /* 0x00019000ff187b82 */ /* 0x000e640000000a00 */
[----:B------:R-:W-:-:S02]  /*a030*/  IMAD.X R5, RZ, RZ, ~R5, P0 ;  /* 0x000000ffff057224 */ /* 0x000fc400000e0e05 */
[----:B------:R-:W2:Y:S01]  /*a040*/  F2I.U32.TRUNC.NTZ R11, R11 ;  /* 0x0000000b000b7305 */ /* 0x000ea2000020f000 */
[----:B------:R-:W-:-:S03]  /*a050*/  IMAD.WIDE.U32 R6, R9, R20, R16 ;  /* 0x0000001409067225 */ /* 0x000fc600078e0010 */
[----:B------:R-:W3:Y:S01]  /*a060*/  LDC R13, c[0x0][0x144] ;  /* 0x00005100ff0d7b82 */ /* 0x000ee20000000800 */
[----:B------:R-:W-:-:S04]  /*a070*/  IMAD R8, R5, R20, RZ ;  /* 0x0000001405087224 */ /* 0x000fc800078e02ff */
[----:B------:R-:W-:Y:S02]  /*a080*/  IMAD R5, R9, R21, R8 ;  /* 0x0000001509057224 */ /* 0x000fe400078e0208 */
[----:B------:R-:W-:Y:S01]  /*a090*/  IMAD.MOV.U32 R8, RZ, RZ, -0x1 ;  /* 0xffffffffff087424 */ /* 0x000fe200078e00ff */
[----:B------:R-:W4:Y:S01]  /*a0a0*/  LDC R14, c[0x0][0x608] ;  /* 0x00018200ff0e7b82 */ /* 0x000f220000000800 */
[----:B------:R-:W-:Y:S01]  /*a0b0*/  IMAD.IADD R5, R7, 0x1, R5 ;  /* 0x0000000107057824 */ /* 0x000fe200078e0205 */
[----:B------:R-:W-:-:S04]  /*a0c0*/  I2FP.F32.U32 R7, R3 ;  /* 0x0000000300077245 */ /* 0x000fc80000201000 */
[-C--:B0-----:R-:W-:Y:S01]  /*a0d0*/  SHF.R.U64 R10, R6, R22.reuse, R5 ;  /* 0x00000016060a7219 */ /* 0x081fe20000001205 */
[----:B--2---:R-:W-:Y:S01]  /*a0e0*/  IMAD.MOV R6, RZ, RZ, -R11 ;  /* 0x000000ffff067224 */ /* 0x004fe200078e0a0b */
[----:B------:R-:W0:Y:S01]  /*a0f0*/  LDC R9, c[0x0][0x658] ;  /* 0x00019600ff097b82 */ /* 0x000e220000000800 */
[----:B-1----:R-:W-:Y:S01]  /*a100*/  ISETP.NE.U32.AND P0, PT, R24, RZ, PT ;  /* 0x000000ff1800720c */ /* 0x002fe20003f05070 */
[----:B------:R-:W-:Y:S01]  /*a110*/  FMUL R7, R7, UR4 ;  /* 0x0000000407077c20 */ /* 0x000fe20008400000 */
[----:B------:R-:W-:Y:S02]  /*a120*/  SHF.R.U32.HI R5, RZ, R22, R5 ;  /* 0x00000016ff057219 */ /* 0x000fe40000011605 */
[----:B------:R-:W-:-:S03]  /*a130*/  ISETP.NE.AND.EX P0, PT, R25, RZ, PT, P0 ;  /* 0x000000ff1900720c */ /* 0x000fc60003f05300 */
[----:B------:R-:W1:Y:S01]  /*a140*/  LDC R20, c[0x0][0x148] ;  /* 0x00005200ff147b82 */ /* 0x000e620000000800 */
[----:B---3--:R-:W-:Y:S02]  /*a150*/  IMAD R23, R13, R6, R4 ;  /* 0x000000060d177224 */ /* 0x008fe400078e0204 */
[----:B------:R-:W-:-:S05]  /*a160*/  IMAD.MOV.U32 R6, RZ, RZ, 0x1 ;  /* 0x00000001ff067424 */ /* 0x000fca00078e00ff */
[----:B------:R-:W2:Y:S01]  /*a170*/  LDC R21, c[0x0][0x600] ;  /* 0x00018000ff157b82 */ /* 0x000ea20000000800 */
[-CC-:B----4-:R-:W-:Y:S02]  /*a180*/  SHF.R.U64 R13, R10, R14.reuse, R5.reuse ;  /* 0x0000000e0a0d7219 */ /* 0x190fe40000001205 */
[----:B------:R-:W-:Y:S02]  /*a190*/  SHF.R.U32.HI R4, RZ, R14, R5 ;  /* 0x0000000eff047219 */ /* 0x000fe40000011605 */
[----:B------:R3:W4:Y:S03]  /*a1a0*/  F2I.U32.TRUNC.NTZ R14, R7 ;  /* 0x00000007000e7305 */ /* 0x000726000020f000 */
[----:B------:R-:W1:Y:S01]  /*a1b0*/  LDC R26, c[0x0][0x648] ;  /* 0x00019200ff1a7b82 */ /* 0x000e620000000800 */
[-C--:B0-----:R-:W-:Y:S02]  /*a1c0*/  SHF.R.U64 R15, R13, R9.reuse, R4 ;  /* 0x000000090d0f7219 */ /* 0x081fe40000001204 */
[----:B------:R-:W-:-:S02]  /*a1d0*/  SHF.L.U32 R8, R8, R9, RZ ;  /* 0x0000000908087219 */ /* 0x000fc400000006ff */
[-C--:B------:R-:W-:Y:S01]  /*a1e0*/  SHF.R.U32.HI R5, RZ, R9.reuse, R4 ;  /* 0x00000009ff057219 */ /* 0x080fe20000011604 */
[----:B------:R-:W-:Y:S01]  /*a1f0*/  IMAD.MOV.U32 R4, RZ, RZ, R15 ;  /* 0x000000ffff047224 */ /* 0x000fe200078e000f */
[----:B------:R-:W-:Y:S01]  /*a200*/  SHF.L.U32 R22, R6, R9, RZ ;  /* 0x0000000906167219 */ /* 0x000fe200000006ff */
[----:B------:R-:W0:Y:S01]  /*a210*/  LDC R27, c[0x0][0x638] ;  /* 0x00018e00ff1b7b82 */ /* 0x000e220000000800 */
[----:B------:R-:W-:-:S07]  /*a220*/  LOP3.LUT R28, RZ, R8, RZ, 0x33, !PT ;  /* 0x00000008ff1c7212 */ /* 0x000fce00078e33ff */
        /* <DEDUP_REMOVED lines=12> */
.L_x_290:
[----:B------:R-:W-:Y:S01]  /*a2f0*/  ISETP.NE.AND P0, PT, R2, 0x1, PT ;  /* 0x000000010200780c */ /* 0x000fe20003f05270 */
[----:B--2---:R-:W-:Y:S01]  /*a300*/  VIADD R7, R21, 0xffffffff ;  /* 0xffffffff15077836 */ /* 0x004fe20000000000 */
[----:B-1----:R-:W-:Y:S01]  /*a310*/  SHF.R.U64 R5, R4, R26, R5 ;  /* 0x0000001a04057219 */ /* 0x002fe20000001205 */
[----:B------:R-:W-:Y:S01]  /*a320*/  IMAD.MOV R14, RZ, RZ, -R14 ;  /* 0x000000ffff0e7224 */ /* 0x000fe200078e0a0e */
[----:B------:R-:W-:Y:S01]  /*a330*/  LOP3.LUT R4, R13, R28, RZ, 0xc0, !PT ;  /* 0x0000001c0d047212 */ /* 0x000fe200078ec0ff */
[----:B------:R-:W-:Y:S01]  /*a340*/  IMAD.MOV.U32 R8, RZ, RZ, R12 ;  /* 0x000000ffff087224 */ /* 0x000fe200078e000c */
[----:B------:R-:W-:Y:S01]  /*a350*/  LOP3.LUT R10, R10, R7, RZ, 0xc0, !PT ;  /* 0x000000070a0a7212 */ /* 0x000fe200078ec0ff */
[----:B------:R-:W-:Y:S02]  /*a360*/  IMAD.MOV R6, RZ, RZ, -R5 ;  /* 0x000000ffff067224 */ /* 0x000fe400078e0a05 */
[----:B------:R-:W-:-:S04]  /*a370*/  IMAD R4, R22, R5, R4 ;  /* 0x0000000516047224 */ /* 0x000fc800078e0204 */
[----:B------:R-:W-:Y:S02]  /*a380*/  @P0 IMAD R23, R20, R14, R3 ;  /* 0x0000000e14170224 */ /* 0x000fe400078e0203 */
[----:B0-----:R-:W-:Y:S02]  /*a390*/  IMAD R3, R6, R27, R15 ;  /* 0x0000001b06037224 */ /* 0x001fe400078e020f */
[----:B------:R-:W-:Y:S02]  /*a3a0*/  IMAD R7, R4, R29, R23 ;  /* 0x0000001d04077224 */ /* 0x000fe400078e0217 */
[----:B------:R-:W-:Y:S02]  /*a3b0*/  IMAD R4, R3, R21, R10 ;  /* 0x0000001503047224 */ /* 0x000fe400078e020a */
[----:B------:R-:W-:-:S03]  /*a3c0*/  IMAD.MOV.U32 R6, RZ, RZ, 0x1 ;  /* 0x00000001ff067424 */ /* 0x000fc600078e00ff */
[----:B------:R-:W-:Y:S02]  /*a3d0*/  SEL R9, R4, R7, !P0 ;  /* 0x0000000704097207 */ /* 0x000fe40004000000 */
[----:B------:R-:W-:-:S07]  /*a3e0*/  SEL R7, R7, R4, !P0 ;  /* 0x0000000407077207 */ /* 0x000fce0004000000 */
.L_x_288:
[----:B------:R-:W-:-:S08]  /*a3f0*/  NOP ;  /* 0x0000000000007918 */ /* 0x000fd00000000000 */
[----:B------:R-:W0:-:S00]  /*a400*/  USETMAXREG.DEALLOC.CTAPOOL 0x28 ;  /* 0x00000028000079c8 */ /* 0x000e0000080e0500 */
[----:B0-----:R-:W-:-:S13]  /*a410*/  ISETP.NE.AND P0, PT, R0, RZ, PT ;  /* 0x000000ff0000720c */ /* 0x001fda0003f05270 */
[----:B------:R-:W-:Y:S05]  /*a420*/  @P0 EXIT ;  /* 0x000000000000094d */ /* 0x000fea0003800000 */
[----:B------:R-:W-:Y:S01]  /*a430*/  LOP3.LUT P0, RZ, R6, 0xff, RZ, 0xc0, !PT ;  /* 0x000000ff06ff7812 */ /* 0x000fe2000780c0ff */
[----:B------:R-:W-:Y:S02]  /*a440*/  IMAD.MOV.U32 R0, RZ, RZ, 0x1 ;  /* 0x00000001ff007424 */ /* 0x000fe400078e00ff */
[----:B------:R-:W-:-:S10]  /*a450*/  IMAD.MOV.U32 R12, RZ, RZ, RZ ;  /* 0x000000ffff0c7224 */ /* 0x000fd400078e00ff */
[----:B------:R-:W-:Y:S05]  /*a460*/  @!P0 BRA `(.L_x_291) ;  /* 0x0000000c00508947 */ /* 0x000fea0003800000 */
[----:B------:R-:W0:Y:S01]  /*a470*/  LDC R0, c[0x0][0x28c] ;  /* 0x0000a300ff007b82 */ /* 0x000e220000000800 */
[----:B------:R-:W-:Y:S01]  /*a480*/  ULDC UR5, c[0x0][0x658] ;  /* 0x0001960000057ab9 */ /* 0x000fe20000000800 */
[----:B------:R-:W-:Y:S01]  /*a490*/  UMOV UR7, 0xffffffff ;  /* 0xffffffff00077882 */ /* 0x000fe20000000000 */
[----:B------:R-:W-:Y:S01]  /*a4a0*/  ULDC UR6, c[0x0][0xc] ;  /* 0x0000030000067ab9 */ /* 0x000fe20000000800 */
[----:B------:R-:W-:Y:S01]  /*a4b0*/  USHF.L.U32 UR8, UR7, UR5, URZ ;  /* 0x0000000507087299 */ /* 0x000fe2000800063f */
[C---:B------:R-:W-:Y:S01]  /*a4c0*/  LOP3.LUT P2, RZ, R18.reuse, 0x7f, RZ, 0xc0, !PT ;  /* 0x0000007f12ff7812 */ /* 0x040fe2000784c0ff */
[----:B------:R-:W-:Y:S01]  /*a4d0*/  UMOV UR9, 0x1 ;  /* 0x0000000100097882 */ /* 0x000fe20000000000 */
[----:B------:R-:W-:Y:S01]  /*a4e0*/  ULDC UR7, c[0x0][0x10] ;  /* 0x0000040000077ab9 */ /* 0x000fe20000000800 */
[----:B------:R-:W-:Y:S01]  /*a4f0*/  USHF.L.U32 UR21, UR9, UR5, URZ ;  /* 0x0000000509157299 */ /* 0x000fe2000800063f */
[----:B------:R-:W-:Y:S01]  /*a500*/  LOP3.LUT P0, RZ, R18, 0x1f, RZ, 0xc0, !PT ;  /* 0x0000001f12ff7812 */ /* 0x000fe2000780c0ff */
[----:B------:R-:W-:Y:S01]  /*a510*/  UIMAD.WIDE.U32 UR6, UR6, UR7, URZ ;  /* 0x00000007060672a5 */ /* 0x000fe2000f8e003f */
[----:B------:R-:W-:Y:S01]  /*a520*/  BSSY B0, `(.L_x_291) ;  /* 0x00000c8000007945 */ /* 0x000fe20003800000 */
[----:B------:R-:W-:Y:S01]  /*a530*/  ULDC UR5, c[0x0][0x14] ;  /* 0x0000050000057ab9 */ /* 0x000fe20000000800 */
[----:B------:R-:W-:Y:S01]  /*a540*/  IMAD.MOV.U32 R13, RZ, RZ, 0x1 ;  /* 0x00000001ff0d7424 */ /* 0x000fe200078e00ff */
[----:B------:R-:W-:Y:S01]  /*a550*/  UIMAD.WIDE.U32 UR22, UR6, UR5, URZ ;  /* 0x00000005061672a5 */ /* 0x000fe2000f8e003f */
[----:B------:R-:W-:Y:S01]  /*a560*/  LOP3.LUT R11, R19, 0x2, RZ, 0xfc, !PT ;  /* 0x00000002130b7812 */ /* 0x000fe200078efcff */
[----:B------:R-:W-:Y:S01]  /*a570*/  UIMAD UR5, UR7, UR5, URZ ;  /* 0x00000005070572a4 */ /* 0x000fe2000f8e023f */
[----:B------:R-:W-:Y:S01]  /*a580*/  PLOP3.LUT P0, PT, P0, P2, PT, 0x8a, 0x0 ;  /* 0x000000000000781c */ /* 0x000fe20000705172 */
[----:B------:R-:W-:Y:S01]  /*a590*/  IMAD.MOV.U32 R12, RZ, RZ, RZ ;  /* 0x000000ffff0c7224 */ /* 0x000fe200078e00ff */
[----:B------:R-:W-:Y:S01]  /*a5a0*/  ULDC UR4, c[0x0][0x600] ;  /* 0x0001800000047ab9 */ /* 0x000fe20000000800 */
[----:B------:R-:W-:-:S02]  /*a5b0*/  ULOP3.LUT UR13, URZ, UR8, URZ, 0x33, !UPT ;  /* 0x000000083f0d7292 */ /* 0x000fc4000f8e333f */
[----:B------:R-:W-:Y:S01]  /*a5c0*/  UIADD3 UR4, UR4, -0x1, URZ ;  /* 0xffffffff04047890 */ /* 0x000fe2000fffe03f */
[----:B0-----:R-:W-:Y:S01]  /*a5d0*/  VIADD R0, R0, 0x1f ;  /* 0x0000001f00007836 */ /* 0x001fe20000000000 */
[----:B------:R-:W-:Y:S01]  /*a5e0*/  UIADD3 UR5, UR23, UR5, URZ ;  /* 0x0000000517057290 */ /* 0x000fe2000fffe03f */
[----:B------:R-:W-:-:S03]  /*a5f0*/  ULDC.64 UR30, c[0x0][0x198] ;  /* 0x00006600001e7ab9 */ /* 0x000fc60000000a00 */
[----:B------:R-:W-:-:S04]  /*a600*/  SHF.R.S32.HI R3, RZ, 0x1f, R0 ;  /* 0x0000001fff037819 */ /* 0x000fc80000011400 */
[----:B------:R-:W-:Y:S01]  /*a610*/  LEA.HI R3, R3, R0, RZ, 0x5 ;  /* 0x0000000003037211 */ /* 0x000fe200078f28ff */
[----:B------:R-:W-:-:S03]  /*a620*/  IMAD.MOV.U32 R0, RZ, RZ, 0x1 ;  /* 0x00000001ff007424 */ /* 0x000fc600078e00ff */
[----:B------:R-:W-:-:S05]  /*a630*/  SHF.R.S32.HI R3, RZ, 0x5, R3 ;  /* 0x00000005ff037819 */ /* 0x000fca0000011403 */
[----:B------:R-:W-:-:S07]  /*a640*/  VIADD R10, R3, 0x1 ;  /* 0x00000001030a7836 */ /* 0x000fce0000000000 */
.L_x_303:
[----:B------:R-:W-:-:S03]  /*a650*/  UMOV UR6, 0xffffffff ;  /* 0xffffffff00067882 */ /* 0x000fc60000000000 */
[----:B------:R-:W-:Y:S05]  /*a660*/  BRA.DIV UR6, `(.L_x_292) ;  /* 0x0000001206707947 */ /* 0x000fea000b800000 */
[----:B------:R-:W-:-:S13]  /*a670*/  ELECT P6, URZ, PT ;  /* 0x00000000003f782f */ /* 0x000fda00038c0000 */
.L_x_319:
[----:B------:R-:W-:Y:S04]  /*a680*/  BSSY B1, `(.L_x_293) ;  /* 0x0000040000017945 */ /* 0x000fe80003800000 */
[----:B------:R-:W-:Y:S05]  /*a690*/  @!P6 BRA `(.L_x_294) ;  /* 0x0000000000f8e947 */ /* 0x000fea0003800000 */
[----:B------:R-:W0:Y:S02]  /*a6a0*/  LDC R4, c[0x0][0x28c] ;  /* 0x0000a300ff047b82 */ /* 0x000e240000000800 */
[----:B0-----:R-:W-:-:S13]  /*a6b0*/  ISETP.GE.AND P1, PT, R4, 0x1, PT ;  /* 0x000000010400780c */ /* 0x001fda0003f26270 */
[----:B------:R-:W-:Y:S05]  /*a6c0*/  @!P1 BRA `(.L_x_294) ;  /* 0x0000000000ec9947 */ /* 0x000fea0003800000 */
[----:B------:R-:W-:Y:S02]  /*a6d0*/  IMAD.SHL.U32 R15, R7, 0x80, RZ ;  /* 0x00000080070f7824 */ /* 0x000fe400078e00ff */
[----:B------:R-:W-:Y:S02]  /*a6e0*/  IMAD.SHL.U32 R18, R9, 0x100, RZ ;  /* 0x0000010009127824 */ /* 0x000fe400078e00ff */
[----:B------:R-:W-:Y:S02]  /*a6f0*/  IMAD.MOV.U32 R20, RZ, RZ, RZ ;  /* 0x000000ffff147224 */ /* 0x000fe400078e00ff */
[----:B------:R-:W-:Y:S02]  /*a700*/  IMAD.MOV.U32 R4, RZ, RZ, R10 ;  /* 0x000000ffff047224 */ /* 0x000fe400078e000a */
[----:B------:R-:W-:Y:S02]  /*a710*/  IMAD.MOV.U32 R5, RZ, RZ, R0 ;  /* 0x000000ffff057224 */ /* 0x000fe400078e0000 */
[----:B------:R-:W-:-:S02]  /*a720*/  IMAD.MOV.U32 R6, RZ, RZ, R12 ;  /* 0x000000ffff067224 */ /* 0x000fc400078e000c */
[----:B------:R-:W-:-:S07]  /*a730*/  VIADD R22, R15, 0x40 ;  /* 0x000000400f167836 */ /* 0x000fce0000000000 */
.L_x_298:
[----:B------:R-:W0:Y:S01]  /*a740*/  S2R R14, SR_CgaCtaId ;  /* 0x00000000000e7919 */ /* 0x000e220000008800 */
[----:B------:R-:W-:Y:S01]  /*a750*/  MOV R7, 0x400 ;  /* 0x0000040000077802 */ /* 0x000fe20000000f00 */
[----:B------:R-:W1:Y:S03]  /*a760*/  @!P2 LDC R9, c[0x0][0x500] ;  /* 0x00014000ff09ab82 */ /* 0x000e660000000800 */
[----:B0-----:R-:W-:Y:S02]  /*a770*/  LEA R21, R14, R7, 0x18 ;  /* 0x000000070e157211 */ /* 0x001fe400078ec0ff */
[----:B------:R-:W-:-:S03]  /*a780*/  SHF.L.U32 R7, R5, 0x1f, RZ ;  /* 0x0000001f05077819 */ /* 0x000fc600000006ff */
[----:B------:R-:W-:-:S04]  /*a790*/  IMAD R14, R6, 0x8, R21 ;  /* 0x00000008060e7824 */ /* 0x000fc800078e0215 */
[----:B------:R-:W0:Y:S02]  /*a7a0*/  SYNCS.PHASECHK.TRANS64.TRYWAIT P1, [R14+URZ+0x48], R7 ;  /* 0x000048070e0075a7 */ /* 0x000e24000802017f */
[----:B01----:R-:W-:Y:S05]  /*a7b0*/  @!P1 BRA `(.L_x_295) ;  /* 0x00000010003c9947 */ /* 0x003fea0003800000 */
.L_x_320:
[----:B0-----:R-:W-:Y:S01]  /*a7c0*/  PRMT R7, R11, 0x9910, RZ ;  /* 0x000099100b077816 */ /* 0x001fe200000000ff */
[----:B------:R0:W-:Y:S03]  /*a7d0*/  @!P2 SYNCS.ARRIVE.TRANS64 RZ, [R14+URZ], R9 ;  /* 0x000000090effa9a7 */ /* 0x0001e6000800003f */
[----:B------:R-:W-:-:S13]  /*a7e0*/  ISETP.NE.AND P1, PT, R7, 0x2, PT ;  /* 0x000000020700780c */ /* 0x000fda0003f25270 */
[----:B0-----:R-:W-:Y:S05]  /*a7f0*/  @P1 BRA `(.L_x_296) ;  /* 0x0000000000041947 */ /* 0x001fea0003800000 */
[----:B------:R-:W-:Y:S01]  /*a800*/  BPT.TRAP 0x1 ;  /* 0x000000040000795c */ /* 0x000fe20000300000 */
.L_x_296:
[----:B------:R-:W-:Y:S05]  /*a810*/  @P0 BRA `(.L_x_297) ;  /* 0x0000000000040947 */ /* 0x000fea0003800000 */
[----:B------:R-:W-:Y:S01]  /*a820*/  BPT.TRAP 0x1 ;  /* 0x000000040000795c */ /* 0x000fe20000300000 */
.L_x_297:
[--C-:B------:R-:W-:Y:S01]  /*a830*/  IMAD R7, R6, 0x2000, R21.reuse ;  /* 0x0000200006077824 */ /* 0x100fe200078e0215 */
[----:B------:R-:W-:Y:S01]  /*a840*/  R2UR UR25, R14 ;  /* 0x000000000e1972ca */ /* 0x000fe200000e0000 */
[----:B------:R-:W-:Y:S01]  /*a850*/  IMAD R21, R6, 0x4000, R21 ;  /* 0x0000400006157824 */ /* 0x000fe200078e0215 */
[----:B------:R-:W-:Y:S01]  /*a860*/  R2UR UR27, R20 ;  /* 0x00000000141b72ca */ /* 0x000fe200000e0000 */
[----:B------:R-:W-:Y:S01]  /*a870*/  VIADD R4, R4, 0xffffffff ;  /* 0xffffffff04047836 */ /* 0x000fe20000000000 */
[----:B------:R-:W-:Y:S01]  /*a880*/  R2UR UR16, R7 ;  /* 0x00000000071072ca */ /* 0x000fe200000e0000 */
[----:B------:R-:W-:Y:S01]  /*a890*/  UIADD3 UR6, UP0, UR30, 0xf0, URZ ;  /* 0x000000f01e067890 */ /* 0x000fe2000ff1e03f */
[----:B------:R-:W-:Y:S01]  /*a8a0*/  R2UR UR8, R21 ;  /* 0x00000000150872ca */ /* 0x000fe200000e0000 */
[----:B------:R-:W-:Y:S01]  /*a8b0*/  UIADD3 UR32, UP1, UR30, 0x1f0, URZ ;  /* 0x000001f01e207890 */ /* 0x000fe2000ff3e03f */
[----:B------:R-:W-:Y:S01]  /*a8c0*/  R2UR UR28, R8 ;  /* 0x00000000081c72ca */ /* 0x000fe200000e0000 */
[----:B------:R-:W-:Y:S01]  /*a8d0*/  UIADD3.X UR7, URZ, UR31, URZ, UP0, !UPT ;  /* 0x0000001f3f077290 */ /* 0x000fe200087fe43f */
[----:B------:R-:W-:Y:S01]  /*a8e0*/  R2UR UR26, R15 ;  /* 0x000000000f1a72ca */ /* 0x000fe200000e0000 */
[----:B------:R-:W-:Y:S01]  /*a8f0*/  VIADD R6, R6, 0x1 ;  /* 0x0000000106067836 */ /* 0x000fe20000000000 */
[----:B------:R-:W-:Y:S01]  /*a900*/  R2UR UR18, R22 ;  /* 0x00000000161272ca */ /* 0x000fe200000e0000 */
[----:B------:R-:W-:Y:S01]  /*a910*/  UIADD3.X UR33, URZ, UR31, URZ, UP1, !UPT ;  /* 0x0000001f3f217290 */ /* 0x000fe20008ffe43f */
[----:B------:R-:W-:Y:S01]  /*a920*/  R2UR UR11, R18 ;  /* 0x00000000120b72ca */ /* 0x000fe200000e0000 */
[----:B------:R-:W-:Y:S01]  /*a930*/  UMOV UR14, 0x0 ;  /* 0x00000000000e7882 */ /* 0x000fe20000000000 */
[----:B------:R-:W-:Y:S01]  /*a940*/  ISETP.GT.AND P3, PT, R4, 0x1, PT ;  /* 0x000000010400780c */ /* 0x000fe20003f64270 */
[----:B------:R-:W-:Y:S01]  /*a950*/  UIADD3 UR24, UR16, 0x180, URZ ;  /* 0x0000018010187890 */ /* 0x000fe2000fffe03f */
[----:B------:R-:W-:Y:S01]  /*a960*/  ISETP.NE.AND P1, PT, R6, 0x9, PT ;  /* 0x000000090600780c */ /* 0x000fe20003f25270 */
[----:B------:R-:W-:Y:S01]  /*a970*/  UIADD3 UR16, UR16, 0x1180, URZ ;  /* 0x0000118010107890 */ /* 0x000fe2000fffe03f */
[----:B------:R-:W-:Y:S01]  /*a980*/  VIADD R20, R20, 0x20 ;  /* 0x0000002014147836 */ /* 0x000fe20000000000 */
[----:B------:R-:W-:Y:S01]  /*a990*/  UIADD3 UR8, UR8, 0x12180, URZ ;  /* 0x0001218008087890 */ /* 0x000fe2000fffe03f */
[----:B------:R-:W-:Y:S01]  /*a9a0*/  SEL R14, RZ, 0x1, P1 ;  /* 0x00000001ff0e7807 */ /* 0x000fe20000800000 */
[----:B------:R-:W-:Y:S01]  /*a9b0*/  UMOV UR15, 0x10000000 ;  /* 0x10000000000f7882 */ /* 0x000fe20000000000 */
[----:B------:R-:W-:Y:S01]  /*a9c0*/  UMOV UR17, UR25 ;  /* 0x0000001900117c82 */ /* 0x000fe20008000000 */
[----:B------:R-:W-:Y:S01]  /*a9d0*/  UMOV UR19, UR27 ;  /* 0x0000001b00137c82 */ /* 0x000fe20008000000 */
[----:B------:R-:W-:Y:S01]  /*a9e0*/  UMOV UR20, UR28 ;  /* 0x0000001c00147c82 */ /* 0x000fe20008000000 */
[----:B------:R0:W-:Y:S01]  /*a9f0*/  UTMALDG.3D [UR24], [UR6], desc[UR14] ;  /* 0x00000e18060075b4 */ /* 0x0001e20008011000 */
[----:B------:R-:W-:Y:S01]  /*aa00*/  UMOV UR9, UR25 ;  /* 0x0000001900097c82 */ /* 0x000fe20008000000 */
[----:B------:R-:W-:Y:S01]  /*aa10*/  UMOV UR10, UR27 ;  /* 0x0000001b000a7c82 */ /* 0x000fe20008000000 */
[----:B------:R-:W-:Y:S01]  /*aa20*/  UMOV UR12, UR28 ;  /* 0x0000001c000c7c82 */ /* 0x000fe20008000000 */
[----:B------:R-:W-:-:S02]  /*aa30*/  LOP3.LUT R5, R5, R14, RZ, 0x3c, !PT ;  /* 0x0000000e05057212 */ /* 0x000fc400078e3cff */
[----:B------:R-:W-:Y:S01]  /*aa40*/  SEL R6, R6, RZ, P1 ;  /* 0x000000ff06067207 */ /* 0x000fe20000800000 */
[----:B------:R0:W-:Y:S01]  /*aa50*/  UTMALDG.3D [UR16], [UR6], desc[UR14] ;  /* 0x00000e10060075b4 */ /* 0x0001e20008011000 */
[----:B------:R0:W-:Y:S02]  /*aa60*/  UTMALDG.3D [UR8], [UR32], desc[UR14] ;  /* 0x00000e08200075b4 */ /* 0x0001e40008011000 */
[----:B0-----:R-:W-:Y:S05]  /*aa70*/  @P3 BRA `(.L_x_298) ;  /* 0xfffffffc00303947 */ /* 0x001fea000383ffff */
.L_x_294:
[----:B------:R-:W-:Y:S05]  /*aa80*/  BSYNC B1 ;  /* 0x0000000000017941 */ /* 0x000fea0003800000 */
.L_x_293:
[----:B------:R-:W-:Y:S01]  /*aa90*/  LOP3.LUT P3, RZ, R13, 0xff, RZ, 0xc0, !PT ;  /* 0x000000ff0dff7812 */ /* 0x000fe2000786c0ff */
[----:B------:R-:W-:Y:S01]  /*aaa0*/  IMAD.IADD R12, R3, 0x1, R12 ;  /* 0x00000001030c7824 */ /* 0x000fe200078e020c */
[----:B------:R-:W-:Y:S01]  /*aab0*/  IADD3 R16, P4, R16, UR22, RZ ;  /* 0x0000001610107c10 */ /* 0x000fe2000ff9e0ff */
[----:B------:R-:W-:Y:S01]  /*aac0*/  ULDC.64 UR6, c[0x0][0x650] ;  /* 0x0001940000067ab9 */ /* 0x000fe20000000a00 */
[----:B------:R-:W-:Y:S01]  /*aad0*/  BSSY B1, `(.L_x_299) ;  /* 0x000006a000017945 */ /* 0x000fe20003800000 */
[----:B------:R-:W-:Y:S01]  /*aae0*/  IMAD.MOV.U32 R9, RZ, RZ, -0x1 ;  /* 0xffffffffff097424 */ /* 0x000fe200078e00ff */
[----:B------:R-:W-:Y:S01]  /*aaf0*/  ISETP.GT.U32.AND P1, PT, R12, 0x8, PT ;  /* 0x000000080c00780c */ /* 0x000fe20003f24070 */
[----:B------:R-:W-:Y:S01]  /*ab00*/  IMAD.MOV.U32 R8, RZ, RZ, -0x1 ;  /* 0xffffffffff087424 */ /* 0x000fe200078e00ff */
[----:B------:R-:W-:Y:S02]  /*ab10*/  IADD3.X R17, R17, UR5, RZ, P4, !PT ;  /* 0x0000000511117c10 */ /* 0x000fe4000a7fe4ff */
[----:B------:R-:W-:-:S02]  /*ab20*/  ISETP.LT.U32.AND P1, PT, R3, 0x9, P1 ;  /* 0x000000090300780c */ /* 0x000fc40000f21070 */
[----:B------:R-:W-:Y:S01]  /*ab30*/  PRMT R13, RZ, 0x7610, R13 ;  /* 0x00007610ff0d7816 */ /* 0x000fe2000000000d */
[----:B------:R-:W0:Y:S01]  /*ab40*/  @P3 S2R R5, SR_CgaCtaId ;  /* 0x0000000000053919 */ /* 0x000e220000008800 */
[----:B------:R-:W-:-:S04]  /*ab50*/  @P3 MOV R4, 0x400 ;  /* 0x0000040000043802 */ /* 0x000fc80000000f00 */
[----:B0-----:R-:W-:Y:S01]  /*ab60*/  @P3 LEA R6, R5, R4, 0x18 ;  /* 0x0000000405063211 */ /* 0x001fe200078ec0ff */
[----:B------:R-:W-:-:S03]  /*ab70*/  IMAD.WIDE.U32 R4, R12, 0x38e38e39, RZ ;  /* 0x38e38e390c047825 */ /* 0x000fc600078e00ff */
[----:B------:R0:W-:Y:S01]  /*ab80*/  @P3 SYNCS.ARRIVE.TRANS64.A1T0 RZ, [R6+URZ+0xa8], RZ ;  /* 0x0000a8ff06ff39a7 */ /* 0x0001e2000810003f */
[----:B------:R-:W-:Y:S02]  /*ab90*/  ISETP.GE.U32.AND P3, PT, R3, 0x9, PT ;  /* 0x000000090300780c */ /* 0x000fe40003f66070 */
[----:B------:R-:W-:Y:S02]  /*aba0*/  SHF.R.U32.HI R7, RZ, 0x1, R5 ;  /* 0x00000001ff077819 */ /* 0x000fe40000011605 */
[----:B------:R-:W-:Y:S02]  /*abb0*/  SEL R5, RZ, 0x1, !P1 ;  /* 0x00000001ff057807 */ /* 0x000fe40004800000 */
[----:B------:R-:W-:Y:S01]  /*abc0*/  ISETP.GE.U32.AND P1, PT, R16, UR6, PT ;  /* 0x0000000610007c0c */ /* 0x000fe2000bf26070 */
[----:B------:R-:W-:Y:S01]  /*abd0*/  IMAD R12, R7, -0x9, R12 ;  /* 0xfffffff7070c7824 */ /* 0x000fe200078e020c */
[----:B------:R-:W-:Y:S02]  /*abe0*/  LOP3.LUT R0, R0, R5, RZ, 0x3c, !PT ;  /* 0x0000000500007212 */ /* 0x000fe400078e3cff */
[----:B------:R-:W-:-:S02]  /*abf0*/  ISETP.GE.U32.AND.EX P1, PT, R17, UR7, PT, P1 ;  /* 0x0000000711007c0c */ /* 0x000fc4000bf26110 */
[----:B------:R-:W-:Y:S02]  /*ac00*/  PRMT R4, RZ, 0x7610, R4 ;  /* 0x00007610ff047816 */ /* 0x000fe40000000004 */
[----:B------:R-:W-:Y:S01]  /*ac10*/  @P3 LOP3.LUT R0, R0, 0x1, R7, 0x78, !PT ;  /* 0x0000000100003812 */ /* 0x000fe200078e7807 */
[----:B------:R-:W-:-:S08]  /*ac20*/  IMAD.MOV.U32 R7, RZ, RZ, -0x1 ;  /* 0xffffffffff077424 */ /* 0x000fd000078e00ff */
[----:B0-----:R-:W-:Y:S05]  /*ac30*/  @P1 BRA `(.L_x_300) ;  /* 0x00000004004c1947 */ /* 0x001fea0003800000 */
[----:B------:R-:W-:Y:S01]  /*ac40*/  ULDC.64 UR6, c[0x0][0x628] ;  /* 0x00018a0000067ab9 */ /* 0x000fe20000000a00 */
[----:B------:R-:W0:Y:S01]  /*ac50*/  S2R R15, SR_CTAID.X ;  /* 0x00000000000f7919 */ /* 0x000e220000002500 */
[----:B------:R-:W-:Y:S01]  /*ac60*/  ISETP.NE.U32.AND P1, PT, RZ, UR6, PT ;  /* 0x00000006ff007c0c */ /* 0x000fe2000bf25070 */
[----:B------:R-:W-:Y:S01]  /*ac70*/  ULDC UR9, c[0x0][0x630] ;  /* 0x00018c0000097ab9 */ /* 0x000fe20000000800 */
[----:B------:R-:W-:Y:S01]  /*ac80*/  IMAD.MOV.U32 R4, RZ, RZ, R16 ;  /* 0x000000ffff047224 */ /* 0x000fe200078e0010 */
[----:B------:R-:W1:Y:S01]  /*ac90*/  S2R R14, SR_CTAID.Y ;  /* 0x00000000000e7919 */ /* 0x000e620000002600 */
[----:B------:R-:W-:Y:S01]  /*aca0*/  ISETP.NE.AND.EX P1, PT, RZ, UR7, PT, P1 ;  /* 0x00000007ff007c0c */ /* 0x000fe2000bf25310 */
[----:B------:R-:W-:-:S12]  /*acb0*/  IMAD.MOV.U32 R5, RZ, RZ, R17 ;  /* 0x000000ffff057224 */ /* 0x000fd800078e0011 */
[----:B------:R-:W-:Y:S05]  /*acc0*/  @!P1 BRA `(.L_x_301) ;  /* 0x0000000000289947 */ /* 0x000fea0003800000 */
[----:B------:R-:W-:Y:S02]  /*acd0*/  ULDC UR8, c[0x0][0x634] ;  /* 0x00018d0000087ab9 */ /* 0x000fe40000000800 */
[----:B------:R-:W-:-:S05]  /*ace0*/  IADD3 R9, P1, R16, UR8, RZ ;  /* 0x0000000810097c10 */ /* 0x000fca000ff3e0ff */
[----:B------:R-:W-:-:S04]  /*acf0*/  IMAD.X R21, RZ, RZ, R17, P1 ;  /* 0x000000ffff157224 */ /* 0x000fc800008e0611 */
[----:B------:R-:W-:-:S04]  /*ad00*/  IMAD.WIDE.U32 R6, R21, UR6, RZ ;  /* 0x0000000615067c25 */ /* 0x000fc8000f8e00ff */
[----:B------:R-:W-:-:S04]  /*ad10*/  IMAD.WIDE.U32 R6, P1, R9, UR7, R6 ;  /* 0x0000000709067c25 */ /* 0x000fc8000f820006 */
[----:B------:R-:W-:-:S04]  /*ad20*/  IMAD.WIDE.U32 R8, R9, UR6, RZ ;  /* 0x0000000609087c25 */ /* 0x000fc8000f8e00ff */
[----:B------:R-:W-:Y:S01]  /*ad30*/  IMAD.X R5, RZ, RZ, RZ, P1 ;  /* 0x000000ffff057224 */ /* 0x000fe200008e06ff */
[----:B------:R-:W-:Y:S01]  /*ad40*/  IADD3 RZ, P1, R9, R6, RZ ;  /* 0x0000000609ff7210 */ /* 0x000fe20007f3e0ff */
[----:B------:R-:W-:-:S04]  /*ad50*/  IMAD.MOV.U32 R4, RZ, RZ, R7 ;  /* 0x000000ffff047224 */ /* 0x000fc800078e0007 */
[----:B------:R-:W-:-:S08]  /*ad60*/  IMAD.WIDE.U32.X R4, R21, UR7, R4, P1 ;  /* 0x0000000715047c25 */ /* 0x000fd000088e0404 */
.L_x_301:
[--C-:B------:R-:W-:Y:S01]  /*ad70*/  SHF.R.U64 R8, R4, UR9, R5.reuse ;  /* 0x0000000904087c19 */ /* 0x100fe20008001205 */
[----:B------:R-:W-:Y:S01]  /*ad80*/  ULDC.64 UR6, c[0x0][0x620] ;  /* 0x0001880000067ab9 */ /* 0x000fe20000000a00 */
[----:B------:R-:W-:Y:S01]  /*ad90*/  SHF.R.U32.HI R4, RZ, UR9, R5 ;  /* 0x00000009ff047c19 */ /* 0x000fe20008011605 */
[----:B------:R-:W2:Y:S01]  /*ada0*/  LDC R24, c[0x0][0x144] ;  /* 0x00005100ff187b82 */ /* 0x000ea20000000800 */
[----:B------:R-:W-:Y:S01]  /*adb0*/  IADD3 R7, P1, RZ, -R8, RZ ;  /* 0x80000008ff077210 */ /* 0x000fe20007f3e0ff */
[----:B------:R-:W-:Y:S01]  /*adc0*/  ULDC.64 UR10, c[0x0][0x640] ;  /* 0x00019000000a7ab9 */ /* 0x000fe20000000a00 */
[----:B0-----:R-:W-:Y:S01]  /*add0*/  I2FP.F32.U32 R9, R15 ;  /* 0x0000000f00097245 */ /* 0x001fe20000201000 */
[----:B------:R-:W-:Y:S02]  /*ade0*/  ULDC UR8, c[0x0][0x608] ;  /* 0x0001820000087ab9 */ /* 0x000fe40000000800 */
[----:B------:R-:W-:Y:S01]  /*adf0*/  IMAD.X R4, RZ, RZ, ~R4, P1 ;  /* 0x000000ffff047224 */ /* 0x000fe200008e0e04 */
[----:B------:R-:W-:Y:S01]  /*ae00*/  ISETP.NE.U32.AND P1, PT, RZ, UR10, PT ;  /* 0x0000000aff007c0c */ /* 0x000fe2000bf25070 */
[----:B------:R-:W0:Y:S02]  /*ae10*/  LDC R21, c[0x0][0x148] ;  /* 0x00005200ff157b82 */ /* 0x000e240000000800 */
[----:B------:R-:W-:Y:S01]  /*ae20*/  IMAD R6, R4, UR6, RZ ;  /* 0x0000000604067c24 */ /* 0x000fe2000f8e02ff */
[----:B------:R-:W-:Y:S01]  /*ae30*/  ISETP.NE.AND.EX P1, PT, RZ, UR11, PT, P1 ;  /* 0x0000000bff007c0c */ /* 0x000fe2000bf25310 */
[----:B------:R-:W-:Y:S01]  /*ae40*/  IMAD.WIDE.U32 R4, R7, UR6, R16 ;  /* 0x0000000607047c25 */ /* 0x000fe2000f8e0010 */
[----:B------:R-:W-:-:S03]  /*ae50*/  ULDC UR6, c[0x0][0x150] ;  /* 0x0000540000067ab9 */ /* 0x000fc60000000800 */
[----:B------:R-:W-:Y:S02]  /*ae60*/  IMAD R7, R7, UR7, R6 ;  /* 0x0000000707077c24 */ /* 0x000fe4000f8e0206 */
[----:B------:R-:W-:Y:S01]  /*ae70*/  FMUL R6, R9, UR6 ;  /* 0x0000000609067c20 */ /* 0x000fe20008400000 */
[----:B------:R-:W-:Y:S01]  /*ae80*/  ULDC UR6, c[0x0][0x618] ;  /* 0x0001860000067ab9 */ /* 0x000fe20000000800 */
[----:B------:R-:W-:Y:S01]  /*ae90*/  ULDC UR7, c[0x0][0x154] ;  /* 0x0000550000077ab9 */ /* 0x000fe20000000800 */
[----:B------:R-:W-:-:S03]  /*aea0*/  IMAD.IADD R5, R5, 0x1, R7 ;  /* 0x0000000105057824 */ /* 0x000fc600078e0207 */
[----:B------:R-:W3:Y:S02]  /*aeb0*/  F2I.U32.TRUNC.NTZ R6, R6 ;  /* 0x0000000600067305 */ /* 0x000ee4000020f000 */
[----:B------:R-:W-:Y:S02]  /*aec0*/  SHF.R.U64 R9, R4, UR6, R5 ;  /* 0x0000000604097c19 */ /* 0x000fe40008001205 */
[----:B-1----:R-:W-:-:S05]  /*aed0*/  I2FP.F32.U32 R4, R14 ;  /* 0x0000000e00047245 */ /* 0x002fca0000201000 */
[----:B------:R-:W-:Y:S01]  /*aee0*/  FMUL R22, R4, UR7 ;  /* 0x0000000704167c20 */ /* 0x000fe20008400000 */
[----:B------:R-:W-:Y:S01]  /*aef0*/  SHF.R.U32.HI R4, RZ, UR6, R5 ;  /* 0x00000006ff047c19 */ /* 0x000fe20008011605 */
[----:B------:R-:W-:-:S03]  /*af00*/  ULDC UR6, c[0x0][0x658] ;  /* 0x0001960000067ab9 */ /* 0x000fc60000000800 */
[--C-:B------:R-:W-:Y:S01]  /*af10*/  SHF.R.U64 R20, R9, UR8, R4.reuse ;  /* 0x0000000809147c19 */ /* 0x100fe20008001204 */
[----:B------:R-:W1:Y:S01]  /*af20*/  F2I.U32.TRUNC.NTZ R22, R22 ;  /* 0x0000001600167305 */ /* 0x000e62000020f000 */
[----:B------:R-:W-:Y:S01]  /*af30*/  SHF.R.U32.HI R5, RZ, UR8, R4 ;  /* 0x00000008ff057c19 */ /* 0x000fe20008011604 */
[----:B---3--:R-:W-:-:S03]  /*af40*/  IMAD.MOV R6, RZ, RZ, -R6 ;  /* 0x000000ffff067224 */ /* 0x008fc600078e0a06 */
[----:B------:R-:W-:Y:S01]  /*af50*/  SHF.R.U64 R18, R20, UR6, R5 ;  /* 0x0000000614127c19 */ /* 0x000fe20008001205 */
[----:B--2---:R-:W-:Y:S01]  /*af60*/  IMAD R15, R24, R6, R15 ;  /* 0x00000006180f7224 */ /* 0x004fe200078e020f */
[----:B------:R-:W-:-:S03]  /*af70*/  SHF.R.U32.HI R23, RZ, UR6, R5 ;  /* 0x00000006ff177c19 */ /* 0x000fc60008011605 */
[----:B------:R-:W-:Y:S02]  /*af80*/  IMAD.MOV.U32 R4, RZ, RZ, R18 ;  /* 0x000000ffff047224 */ /* 0x000fe400078e0012 */
[----:B------:R-:W-:Y:S01]  /*af90*/  IMAD.MOV.U32 R5, RZ, RZ, R23 ;  /* 0x000000ffff057224 */ /* 0x000fe200078e0017 */
[----:B-1----:R-:W-:Y:S06]  /*afa0*/  @!P1 BRA `(.L_x_302) ;  /* 0x0000000000289947 */ /* 0x002fec0003800000 */
[----:B------:R-:W-:Y:S02]  /*afb0*/  ULDC UR6, c[0x0][0x64c] ;  /* 0x0001930000067ab9 */ /* 0x000fe40000000800 */
[----:B------:R-:W-:-:S05]  /*afc0*/  IADD3 R5, P1, R18, UR6, RZ ;  /* 0x0000000612057c10 */ /* 0x000fca000ff3e0ff */
[----:B------:R-:W-:-:S04]  /*afd0*/  IMAD.X R23, RZ, RZ, R23, P1 ;  /* 0x000000ffff177224 */ /* 0x000fc800008e0617 */
[----:B------:R-:W-:-:S04]  /*afe0*/  IMAD.WIDE.U32 R6, R23, UR10, RZ ;  /* 0x0000000a17067c25 */ /* 0x000fc8000f8e00ff */
[----:B------:R-:W-:-:S04]  /*aff0*/  IMAD.WIDE.U32 R6, P1, R5, UR11, R6 ;  /* 0x0000000b05067c25 */ /* 0x000fc8000f820006 */
[----:B------:R-:W-:-:S04]  /*b000*/  IMAD.WIDE.U32 R4, R5, UR10, RZ ;  /* 0x0000000a05047c25 */ /* 0x000fc8000f8e00ff */
[----:B------:R-:W-:Y:S01]  /*b010*/  IMAD.MOV.U32 R4, RZ, RZ, R7 ;  /* 0x000000ffff047224 */ /* 0x000fe200078e0007 */
[----:B------:R-:W-:Y:S01]  /*b020*/  IADD3 RZ, P3, R5, R6, RZ ;  /* 0x0000000605ff7210 */ /* 0x000fe20007f7e0ff */
[----:B------:R-:W-:-:S04]  /*b030*/  IMAD.X R5, RZ, RZ, RZ, P1 ;  /* 0x000000ffff057224 */ /* 0x000fc800008e06ff */
[----:B------:R-:W-:-:S08]  /*b040*/  IMAD.WIDE.U32.X R4, R23, UR11, R4, P3 ;  /* 0x0000000b17047c25 */ /* 0x000fd000098e0404 */
.L_x_302:
[----:B------:R-:W-:Y:S01]  /*b050*/  ISETP.NE.AND P1, PT, R2, 0x1, PT ;  /* 0x000000010200780c */ /* 0x000fe20003f25270 */
[----:B------:R-:W-:Y:S01]  /*b060*/  ULDC UR6, c[0x0][0x648] ;  /* 0x0001920000067ab9 */ /* 0x000fe20000000800 */
[----:B------:R-:W-:Y:S01]  /*b070*/  LOP3.LUT R20, R20, UR13, RZ, 0xc0, !PT ;  /* 0x0000000d14147c12 */ /* 0x000fe2000f8ec0ff */
[----:B------:R-:W-:Y:S01]  /*b080*/  IMAD.MOV R22, RZ, RZ, -R22 ;  /* 0x000000ffff167224 */ /* 0x000fe200078e0a16 */
[----:B------:R-:W-:Y:S01]  /*b090*/  SHF.R.U64 R5, R4, UR6, R5 ;  /* 0x0000000604057c19 */ /* 0x000fe20008001205 */
[----:B------:R-:W-:Y:S01]  /*b0a0*/  ULDC UR6, c[0x0][0x638] ;  /* 0x00018e0000067ab9 */ /* 0x000fe20000000800 */
[----:B------:R-:W-:Y:S01]  /*b0b0*/  LOP3.LUT R9, R9, UR4, RZ, 0xc0, !PT ;  /* 0x0000000409097c12 */ /* 0x000fe2000f8ec0ff */
[----:B------:R-:W-:Y:S01]  /*b0c0*/  ULDC UR7, c[0x0][0x610] ;  /* 0x0001840000077ab9 */ /* 0x000fe20000000800 */
[----:B------:R-:W-:Y:S02]  /*b0d0*/  IMAD.MOV.U32 R4, RZ, RZ, 0x1 ;  /* 0x00000001ff047424 */ /* 0x000fe400078e00ff */
[----:B------:R-:W-:-:S02]  /*b0e0*/  IMAD.MOV R7, RZ, RZ, -R5 ;  /* 0x000000ffff077224 */ /* 0x000fc400078e0a05 */
[----:B------:R-:W-:Y:S02]  /*b0f0*/  IMAD R20, R5, UR21, R20 ;  /* 0x0000001505147c24 */ /* 0x000fe4000f8e0214 */
[----:B0-----:R-:W-:Y:S02]  /*b100*/  @P1 IMAD R15, R21, R22, R14 ;  /* 0x00000016150f1224 */ /* 0x001fe400078e020e */
[----:B------:R-:W-:Y:S01]  /*b110*/  IMAD R18, R7, UR6, R18 ;  /* 0x0000000607127c24 */ /* 0x000fe2000f8e0212 */
[----:B------:R-:W-:Y:S01]  /*b120*/  ULDC UR6, c[0x0][0x600] ;  /* 0x0001800000067ab9 */ /* 0x000fe20000000800 */
[----:B------:R-:W-:Y:S02]  /*b130*/  IMAD R15, R20, UR7, R15 ;  /* 0x00000007140f7c24 */ /* 0x000fe4000f8e020f */
[----:B------:R-:W-:-:S05]  /*b140*/  IMAD R18, R18, UR6, R9 ;  /* 0x0000000612127c24 */ /* 0x000fca000f8e0209 */
[----:B------:R-:W-:Y:S02]  /*b150*/  SEL R9, R18, R15, !P1 ;  /* 0x0000000f12097207 */ /* 0x000fe40004800000 */
[----:B------:R-:W-:-:S07]  /*b160*/  SEL R7, R15, R18, !P1 ;  /* 0x000000120f077207 */ /* 0x000fce0004800000 */
.L_x_300:
[----:B------:R-:W-:Y:S05]  /*b170*/  BSYNC B1 ;  /* 0x0000000000017941 */ /* 0x000fea0003800000 */
.L_x_299:
[----:B------:R-:W-:-:S13]  /*b180*/  LOP3.LUT P1, RZ, R4, 0xff, RZ, 0xc0, !PT ;  /* 0x000000ff04ff7812 */ /* 0x000fda000782c0ff */
[----:B------:R-:W-:Y:S05]  /*b190*/  @P1 BRA `(.L_x_303) ;  /* 0xfffffff4002c1947 */ /* 0x000fea000383ffff */
[----:B------:R-:W-:Y:S05]  /*b1a0*/  BSYNC B0 ;  /* 0x0000000000007941 */ /* 0x000fea0003800000 */
.L_x_291:
[----:B------:R-:W-:-:S03]  /*b1b0*/  UMOV UR6, 0xffffffff ;  /* 0xffffffff00067882 */ /* 0x000fc60000000000 */
[----:B------:R-:W-:Y:S05]  /*b1c0*/  BRA.DIV UR6, `(.L_x_304) ;  /* 0x0000000606cc7947 */ /* 0x000fea000b800000 */
[----:B------:R-:W-:-:S13]  /*b1d0*/  ELECT P6, URZ, PT ;  /* 0x00000000003f782f */ /* 0x000fda00038c0000 */
.L_x_323:
[----:B------:R-:W-:Y:S04]  /*b1e0*/  BSSY B0, `(.L_x_305) ;  /* 0x0000058000007945 */ /* 0x000fe80003800000 */
[----:B------:R-:W-:Y:S05]  /*b1f0*/  @!P6 BRA `(.L_x_306) ;  /* 0x000000040058e947 */ /* 0x000fea0003800000 */
[----:B------:R-:W-:-:S04]  /*b200*/  LOP3.LUT R19, R19, 0x2, RZ, 0xfc, !PT ;  /* 0x0000000213137812 */ /* 0x000fc800078efcff */
[----:B------:R-:W-:-:S13]  /*b210*/  ISETP.NE.AND P0, PT, R19, 0x3, PT ;  /* 0x000000031300780c */ /* 0x000fda0003f05270 */
[----:B------:R-:W-:Y:S05]  /*b220*/  @!P0 BRA `(.L_x_307) ;  /* 0x0000000000048947 */ /* 0x000fea0003800000 */
[----:B------:R-:W-:Y:S01]  /*b230*/  BPT.TRAP 0x1 ;  /* 0x000000040000795c */ /* 0x000fe20000300000 */
.L_x_307:
[----:B------:R-:W0:Y:S01]  /*b240*/  S2R R3, SR_CgaCtaId ;  /* 0x0000000000037919 */ /* 0x000e220000008800 */
[----:B------:R-:W-:-:S04]  /*b250*/  MOV R2, 0x400 ;  /* 0x0000040000027802 */ /* 0x000fc80000000f00 */
[----:B0-----:R-:W-:Y:S02]  /*b260*/  LEA R3, R3, R2, 0x18 ;  /* 0x0000000203037211 */ /* 0x001fe400078ec0ff */
[----:B------:R-:W-:-:S03]  /*b270*/  SHF.L.U32 R2, R0, 0x1f, RZ ;  /* 0x0000001f00027819 */ /* 0x000fc600000006ff */
[----:B------:R-:W-:-:S04]  /*b280*/  VIADD R3, R3, 0x48 ;  /* 0x0000004803037836 */ /* 0x000fc80000000000 */
[C---:B------:R-:W-:Y:S02]  /*b290*/  IMAD R7, R12.reuse, 0x8, R3 ;  /* 0x000000080c077824 */ /* 0x040fe400078e0203 */
[----:B------:R-:W-:Y:S02]  /*b2a0*/  VIADD R12, R12, 0x1 ;  /* 0x000000010c0c7836 */ /* 0x000fe40000000000 */
[----:B------:R-:W0:Y:S03]  /*b2b0*/  SYNCS.PHASECHK.TRANS64.TRYWAIT P0, [R7+URZ], R2 ;  /* 0x00000002070075a7 */ /* 0x000e26000800017f */
[----:B------:R-:W-:-:S04]  /*b2c0*/  ISETP.NE.AND P1, PT, R12, 0x9, PT ;  /* 0x000000090c00780c */ /* 0x000fc80003f25270 */
[----:B------:R-:W-:Y:S02]  /*b2d0*/  SEL R5, RZ, 0x1, P1 ;  /* 0x00000001ff057807 */ /* 0x000fe40000800000 */
[----:B------:R-:W-:Y:S02]  /*b2e0*/  SEL R12, R12, RZ, P1 ;  /* 0x000000ff0c0c7207 */ /* 0x000fe40000800000 */
[----:B------:R-:W-:-:S03]  /*b2f0*/  LOP3.LUT R5, R0, R5, RZ, 0x3c, !PT ;  /* 0x0000000500057212 */ /* 0x000fc600078e3cff */
[----:B------:R-:W-:Y:S01]  /*b300*/  IMAD R9, R12, 0x8, R3 ;  /* 0x000000080c097824 */ /* 0x000fe200078e0203 */
[----:B------:R-:W-:Y:S01]  /*b310*/  SHF.L.U32 R4, R5, 0x1f, RZ ;  /* 0x0000001f05047819 */ /* 0x000fe200000006ff */
[----:B0-----:R-:W-:Y:S06]  /*b320*/  @!P0 BRA `(.L_x_308) ;  /* 0x0000000400948947 */ /* 0x001fec0003800000 */
.L_x_324:
[----:B------:R-:W1:Y:S01]  /*b330*/  SYNCS.PHASECHK.TRANS64.TRYWAIT P0, [R9+URZ], R4 ;  /* 0x00000004090075a7 */ /* 0x000e62000800017f */
[----:B------:R-:W-:-:S05]  /*b340*/  VIADD R0, R12, 0x1 ;  /* 0x000000010c007836 */ /* 0x000fca0000000000 */
[----:B------:R-:W-:-:S04]  /*b350*/  ISETP.NE.AND P1, PT, R0, 0x9, PT ;  /* 0x000000090000780c */ /* 0x000fc80003f25270 */
[----:B0-----:R-:W-:Y:S02]  /*b360*/  SEL R2, RZ, 0x1, P1 ;  /* 0x00000001ff027807 */ /* 0x001fe40000800000 */
[----:B------:R-:W-:Y:S02]  /*b370*/  SEL R0, R0, RZ, P1 ;  /* 0x000000ff00007207 */ /* 0x000fe40000800000 */
[----:B------:R-:W-:-:S03]  /*b380*/  LOP3.LUT R7, R5, R2, RZ, 0x3c, !PT ;  /* 0x0000000205077212 */ /* 0x000fc600078e3cff */
[----:B------:R-:W-:Y:S01]  /*b390*/  IMAD R6, R0, 0x8, R3 ;  /* 0x0000000800067824 */ /* 0x000fe200078e0203 */
[----:B------:R-:W-:Y:S01]  /*b3a0*/  SHF.L.U32 R5, R7, 0x1f, RZ ;  /* 0x0000001f07057819 */ /* 0x000fe200000006ff */
[----:B-1----:R-:W-:Y:S06]  /*b3b0*/  @!P0 BRA `(.L_x_309) ;  /* 0x0000000400848947 */ /* 0x002fec0003800000 */
.L_x_325:
[----:B------:R-:W1:Y:S01]  /*b3c0*/  SYNCS.PHASECHK.TRANS64.TRYWAIT P0, [R6+URZ], R5 ;  /* 0x00000005060075a7 */ /* 0x000e62000800017f */
[----:B------:R-:W-:-:S05]  /*b3d0*/  VIADD R0, R0, 0x1 ;  /* 0x0000000100007836 */ /* 0x000fca0000000000 */
[----:B------:R-:W-:-:S04]  /*b3e0*/  ISETP.NE.AND P1, PT, R0, 0x9, PT ;  /* 0x000000090000780c */ /* 0x000fc80003f25270 */
[----:B------:R-:W-:Y:S02]  /*b3f0*/  SEL R2, RZ, 0x1, P1 ;  /* 0x00000001ff027807 */ /* 0x000fe40000800000 */
[----:B------:R-:W-:Y:S02]  /*b400*/  SEL R0, R0, RZ, P1 ;  /* 0x000000ff00007207 */ /* 0x000fe40000800000 */
[----:B------:R-:W-:-:S03]  /*b410*/  LOP3.LUT R7, R7, R2, RZ, 0x3c, !PT ;  /* 0x0000000207077212 */ /* 0x000fc600078e3cff */
[----:B0-----:R-:W-:Y:S01]  /*b420*/  IMAD R9, R0, 0x8, R3 ;  /* 0x0000000800097824 */ /* 0x001fe200078e0203 */
[----:B------:R-:W-:Y:S01]  /*b430*/  SHF.L.U32 R4, R7, 0x1f, RZ ;  /* 0x0000001f07047819 */ /* 0x000fe200000006ff */
[----:B-1----:R-:W-:Y:S06]  /*b440*/  @!P0 BRA `(.L_x_310) ;  /* 0x0000000400748947 */ /* 0x002fec0003800000 */
.L_x_326:
        /* <DEDUP_REMOVED lines=9> */
.L_x_327:
        /* <DEDUP_REMOVED lines=9> */
.L_x_328:
        /* <DEDUP_REMOVED lines=9> */
.L_x_329:
        /* <DEDUP_REMOVED lines=9> */
.L_x_330:
[----:B------:R-:W1:Y:S01]  /*b690*/  SYNCS.PHASECHK.TRANS64.TRYWAIT P0, [R9+URZ], R4 ;  /* 0x00000004090075a7 */ /* 0x000e62000800017f */
[----:B------:R-:W-:-:S05]  /*b6a0*/  VIADD R0, R0, 0x1 ;  /* 0x0000000100007836 */ /* 0x000fca0000000000 */
[----:B------:R-:W-:-:S04]  /*b6b0*/  ISETP.NE.AND P1, PT, R0, 0x9, PT ;  /* 0x000000090000780c */ /* 0x000fc80003f25270 */
[----:B------:R-:W-:Y:S02]  /*b6c0*/  SEL R2, RZ, 0x1, P1 ;  /* 0x00000001ff027807 */ /* 0x000fe40000800000 */
[----:B------:R-:W-:Y:S02]  /*b6d0*/  SEL R0, R0, RZ, P1 ;  /* 0x000000ff00007207 */ /* 0x000fe40000800000 */
[----:B------:R-:W-:Y:S01]  /*b6e0*/  LOP3.LUT R2, R7, R2, RZ, 0x3c, !PT ;  /* 0x0000000207027212 */ /* 0x000fe200078e3cff */
[----:B-1----:R-:W-:Y:S06]  /*b6f0*/  @!P0 BRA `(.L_x_315) ;  /* 0x00000004002c8947 */ /* 0x002fec0003800000 */
.L_x_331:
[----:B------:R-:W-:Y:S01]  /*b700*/  IMAD R3, R0, 0x8, R3 ;  /* 0x0000000800037824 */ /* 0x000fe200078e0203 */
[----:B------:R-:W-:-:S07]  /*b710*/  SHF.L.U32 R0, R2, 0x1f, RZ ;  /* 0x0000001f02007819 */ /* 0x000fce00000006ff */
.L_x_316:
[----:B--2---:R2:W3:Y:S02]  /*b720*/  SYNCS.PHASECHK.TRANS64.TRYWAIT P0, [R3+URZ], R0 ;  /* 0x00000000030075a7 */ /* 0x0044e4000800017f */
[----:B---3--:R-:W-:Y:S05]  /*b730*/  @!P0 NANOSLEEP.SYNCS 0x989680 ;  /* 0x009896800000895d */ /* 0x008fea0003900000 */
[----:B------:R-:W3:Y:S02]  /*b740*/  @!P0 SYNCS.PHASECHK.TRANS64 P0, [R3+URZ], R0 ;  /* 0x00000000030085a7 */ /* 0x000ee4000800007f */
[----:B---3--:R-:W-:Y:S05]  /*b750*/  @!P0 BRA `(.L_x_316) ;  /* 0xfffffffc00f08947 */ /* 0x008fea000383ffff */
.L_x_306:
[----:B------:R-:W-:Y:S05]  /*b760*/  BSYNC B0 ;  /* 0x0000000000007941 */ /* 0x000fea0003800000 */
.L_x_305:
[----:B------:R-:W-:Y:S05]  /*b770*/  EXIT ;  /* 0x000000000000794d */ /* 0x000fea0003800000 */
.L_x_18:
[----:B---3--:R3:W4:Y:S02]  /*b780*/  SYNCS.PHASECHK.TRANS64.TRYWAIT P1, [R3+URZ], R0 ;  /* 0x00000000030075a7 */ /* 0x008724000802017f */
[----:B----4-:R-:W-:Y:S05]  /*b790*/  @!P1 NANOSLEEP.SYNCS 0x989680 ;  /* 0x009896800000995d */ /* 0x010fea0003900000 */
[----:B------:R-:W4:Y:S02]  /*b7a0*/  @!P1 SYNCS.PHASECHK.TRANS64 P1, [R3+URZ], R0 ;  /* 0x00000000030095a7 */ /* 0x000f24000802007f */
[----:B----4-:R-:W-:Y:S05]  /*b7b0*/  @!P1 BRA `(.L_x_18) ;  /* 0xfffffffc00f09947 */ /* 0x010fea000383ffff */
[----:B------:R-:W-:Y:S05]  /*b7c0*/  BRA `(.L_x_17) ;  /* 0xffffff5800c47947 */ /* 0x000fea000383ffff */
.L_x_23:
[----:B-1----:R-:W-:-:S04]  /*b7d0*/  IMAD.U32 R4, RZ, RZ, UR4 ;  /* 0x00000004ff047e24 */ /* 0x002fc8000f8e00ff */
[----:B------:R1:W2:Y:S03]  /*b7e0*/  SYNCS.PHASECHK.TRANS64.TRYWAIT P1, [R4+URZ], R3 ;  /* 0x00000003040075a7 */ /* 0x0002a6000802017f */
[----:B--2---:R-:W-:Y:S05]  /*b7f0*/  @!P1 NANOSLEEP.SYNCS 0x989680 ;  /* 0x009896800000995d */ /* 0x004fea0003900000 */
[----:B------:R-:W2:Y:S02]  /*b800*/  @!P1 SYNCS.PHASECHK.TRANS64 P1, [R4+URZ], R3 ;  /* 0x00000003040095a7 */ /* 0x000ea4000802007f */
[----:B--2---:R-:W-:Y:S05]  /*b810*/  @!P1 BRA `(.L_x_23) ;  /* 0xfffffffc00ec9947 */ /* 0x004fea000383ffff */
[----:B------:R-:W-:Y:S05]  /*b820*/  BRA `(.L_x_22) ;  /* 0xffffff5c00647947 */ /* 0x000fea000383ffff */
.L_x_292:
[----:B------:R-:W-:Y:S01]  /*b830*/  BSSY B1, `(.L_x_317) ;  /* 0x0000006000017945 */ /* 0x000fe20003800000 */
[----:B------:R-:W-:-:S07]  /*b840*/  IMAD.MOV.U32 R15, RZ, RZ, -0x1 ;  /* 0xffffffffff0f7424 */ /* 0x000fce00078e00ff */
[----:B------:R-:W-:Y:S05]  /*b850*/  WARPSYNC.COLLECTIVE R15, `(.L_x_318) ;  /* 0x000000000f0c7348 */ /* 0x000fea0003c00000 */
[----:B------:R-:W-:Y:S02]  /*b860*/  ELECT P6, UR62, PT ;  /* 0x00000000003e782f */ /* 0x000fe400038c0000 */
[----:B------:R-:W-:Y:S01]  /*b870*/  MOV R14, UR62 ;  /* 0x0000003e000e7c02 */ /* 0x000fe20008000f00 */
[----:B------:R-:W-:Y:S10]  /*b880*/  ENDCOLLECTIVE ;  /* 0x000000000000791b */ /* 0x000ff40003800000 */
.L_x_318:
[----:B------:R-:W-:Y:S05]  /*b890*/  BSYNC B1 ;  /* 0x0000000000017941 */ /* 0x000fea0003800000 */
.L_x_317:
[----:B------:R-:W-:Y:S05]  /*b8a0*/  BRA `(.L_x_319) ;  /* 0xffffffec00747947 */ /* 0x000fea000383ffff */
.L_x_295:
[----:B0-----:R0:W1:Y:S02]  /*b8b0*/  SYNCS.PHASECHK.TRANS64.TRYWAIT P1, [R14+URZ+0x48], R7 ;  /* 0x000048070e0075a7 */ /* 0x001064000802017f */
[----:B-1----:R-:W-:Y:S05]  /*b8c0*/  @!P1 NANOSLEEP.SYNCS 0x989680 ;  /* 0x009896800000995d */ /* 0x002fea0003900000 */
[----:B------:R-:W1:Y:S02]  /*b8d0*/  @!P1 SYNCS.PHASECHK.TRANS64 P1, [R14+URZ+0x48], R7 ;  /* 0x000048070e0095a7 */ /* 0x000e64000802007f */
[----:B-1----:R-:W-:Y:S05]  /*b8e0*/  @!P1 BRA `(.L_x_295) ;  /* 0xfffffffc00f09947 */ /* 0x002fea000383ffff */
[----:B------:R-:W-:Y:S05]  /*b8f0*/  BRA `(.L_x_320) ;  /* 0xffffffec00b07947 */ /* 0x000fea000383ffff */
.L_x_304:
[----:B------:R-:W-:Y:S01]  /*b900*/  BSSY B0, `(.L_x_321) ;  /* 0x0000006000007945 */ /* 0x000fe20003800000 */
[----:B------:R-:W-:-:S07]  /*b910*/  IMAD.MOV.U32 R15, RZ, RZ, -0x1 ;  /* 0xffffffffff0f7424 */ /* 0x000fce00078e00ff */
[----:B------:R-:W-:Y:S05]  /*b920*/  WARPSYNC.COLLECTIVE R15, `(.L_x_322) ;  /* 0x000000000f0c7348 */ /* 0x000fea0003c00000 */
[----:B------:R-:W-:Y:S02]  /*b930*/  ELECT P6, UR62, PT ;  /* 0x00000000003e782f */ /* 0x000fe400038c0000 */
[----:B------:R-:W-:Y:S01]  /*b940*/  MOV R14, UR62 ;  /* 0x0000003e000e7c02 */ /* 0x000fe20008000f00 */
[----:B------:R-:W-:Y:S10]  /*b950*/  ENDCOLLECTIVE ;  /* 0x000000000000791b */ /* 0x000ff40003800000 */
.L_x_322:
[----:B------:R-:W-:Y:S05]  /*b960*/  BSYNC B0 ;  /* 0x0000000000007941 */ /* 0x000fea0003800000 */
.L_x_321:
[----:B------:R-:W-:Y:S05]  /*b970*/  BRA `(.L_x_323) ;  /* 0xfffffff800187947 */ /* 0x000fea000383ffff */
.L_x_308:
[----:B0-----:R0:W1:Y:S02]  /*b980*/  SYNCS.PHASECHK.TRANS64.TRYWAIT P0, [R7+URZ], R2 ;  /* 0x00000002070075a7 */ /* 0x001064000800017f */
[----:B-1----:R-:W-:Y:S05]  /*b990*/  @!P0 NANOSLEEP.SYNCS 0x989680 ;  /* 0x009896800000895d */ /* 0x002fea0003900000 */
[----:B------:R-:W1:Y:S02]  /*b9a0*/  @!P0 SYNCS.PHASECHK.TRANS64 P0, [R7+URZ], R2 ;  /* 0x00000002070085a7 */ /* 0x000e64000800007f */
[----:B-1----:R-:W-:Y:S05]  /*b9b0*/  @!P0 BRA `(.L_x_308) ;  /* 0xfffffffc00f08947 */ /* 0x002fea000383ffff */
[----:B------:R-:W-:Y:S05]  /*b9c0*/  BRA `(.L_x_324) ;  /* 0xfffffff800587947 */ /* 0x000fea000383ffff */
.L_x_309:
[----:B0-----:R0:W1:Y:S02]  /*b9d0*/  SYNCS.PHASECHK.TRANS64.TRYWAIT P0, [R9+URZ], R4 ;  /* 0x00000004090075a7 */ /* 0x001064000800017f */
[----:B-1----:R-:W-:Y:S05]  /*b9e0*/  @!P0 NANOSLEEP.SYNCS 0x989680 ;  /* 0x009896800000895d */ /* 0x002fea0003900000 */
[----:B------:R-:W1:Y:S02]  /*b9f0*/  @!P0 SYNCS.PHASECHK.TRANS64 P0, [R9+URZ], R4 ;  /* 0x00000004090085a7 */ /* 0x000e64000800007f */
[----:B-1----:R-:W-:Y:S05]  /*ba00*/  @!P0 BRA `(.L_x_309) ;  /* 0xfffffffc00f08947 */ /* 0x002fea000383ffff */
[----:B------:R-:W-:Y:S05]  /*ba10*/  BRA `(.L_x_325) ;  /* 0xfffffff800687947 */ /* 0x000fea000383ffff */
.L_x_310:
[----:B0-----:R0:W1:Y:S02]  /*ba20*/  SYNCS.PHASECHK.TRANS64.TRYWAIT P0, [R6+URZ], R5 ;  /* 0x00000005060075a7 */ /* 0x001064000800017f */
[----:B-1----:R-:W-:Y:S05]  /*ba30*/  @!P0 NANOSLEEP.SYNCS 0x989680 ;  /* 0x009896800000895d */ /* 0x002fea0003900000 */
[----:B------:R-:W1:Y:S02]  /*ba40*/  @!P0 SYNCS.PHASECHK.TRANS64 P0, [R6+URZ], R5 ;  /* 0x00000005060085a7 */ /* 0x000e64000800007f */
[----:B-1----:R-:W-:Y:S05]  /*ba50*/  @!P0 BRA `(.L_x_310) ;  /* 0xfffffffc00f08947 */ /* 0x002fea000383ffff */
[----:B------:R-:W-:Y:S05]  /*ba60*/  BRA `(.L_x_326) ;  /* 0xfffffff800787947 */ /* 0x000fea000383ffff */
.L_x_311:
[----:B0-----:R0:W1:Y:S02]  /*ba70*/  SYNCS.PHASECHK.TRANS64.TRYWAIT P0, [R9+URZ], R4 ;  /* 0x00000004090075a7 */ /* 0x001064000800017f */
[----:B-1----:R-:W-:Y:S05]  /*ba80*/  @!P0 NANOSLEEP.SYNCS 0x989680 ;  /* 0x009896800000895d */ /* 0x002fea0003900000 */
[----:B------:R-:W1:Y:S02]  /*ba90*/  @!P0 SYNCS.PHASECHK.TRANS64 P0, [R9+URZ], R4 ;  /* 0x00000004090085a7 */ /* 0x000e64000800007f */
[----:B-1----:R-:W-:Y:S05]  /*baa0*/  @!P0 BRA `(.L_x_311) ;  /* 0xfffffffc00f08947 */ /* 0x002fea000383ffff */
[----:B------:R-:W-:Y:S05]  /*bab0*/  BRA `(.L_x_327) ;  /* 0xfffffff800887947 */ /* 0x000fea000383ffff */
.L_x_312:
[----:B0-----:R0:W1:Y:S02]  /*bac0*/  SYNCS.PHASECHK.TRANS64.TRYWAIT P0, [R6+URZ], R5 ;  /* 0x00000005060075a7 */ /* 0x001064000800017f */
[----:B-1----:R-:W-:Y:S05]  /*bad0*/  @!P0 NANOSLEEP.SYNCS 0x989680 ;  /* 0x009896800000895d */ /* 0x002fea0003900000 */
[----:B------:R-:W1:Y:S02]  /*bae0*/  @!P0 SYNCS.PHASECHK.TRANS64 P0, [R6+URZ], R5 ;  /* 0x00000005060085a7 */ /* 0x000e64000800007f */
[----:B-1----:R-:W-:Y:S05]  /*baf0*/  @!P0 BRA `(.L_x_312) ;  /* 0xfffffffc00f08947 */ /* 0x002fea000383ffff */
[----:B------:R-:W-:Y:S05]  /*bb00*/  BRA `(.L_x_328) ;  /* 0xfffffff800987947 */ /* 0x000fea000383ffff */
.L_x_313:
[----:B0-----:R0:W1:Y:S02]  /*bb10*/  SYNCS.PHASECHK.TRANS64.TRYWAIT P0, [R9+URZ], R4 ;  /* 0x00000004090075a7 */ /* 0x001064000800017f */
[----:B-1----:R-:W-:Y:S05]  /*bb20*/  @!P0 NANOSLEEP.SYNCS 0x989680 ;  /* 0x009896800000895d */ /* 0x002fea0003900000 */
[----:B------:R-:W1:Y:S02]  /*bb30*/  @!P0 SYNCS.PHASECHK.TRANS64 P0, [R9+URZ], R4 ;  /* 0x00000004090085a7 */ /* 0x000e64000800007f */
[----:B-1----:R-:W-:Y:S05]  /*bb40*/  @!P0 BRA `(.L_x_313) ;  /* 0xfffffffc00f08947 */ /* 0x002fea000383ffff */
[----:B------:R-:W-:Y:S05]  /*bb50*/  BRA `(.L_x_329) ;  /* 0xfffffff800a87947 */ /* 0x000fea000383ffff */
.L_x_314:
[----:B0-----:R0:W1:Y:S02]  /*bb60*/  SYNCS.PHASECHK.TRANS64.TRYWAIT P0, [R6+URZ], R5 ;  /* 0x00000005060075a7 */ /* 0x001064000800017f */
[----:B-1----:R-:W-:Y:S05]  /*bb70*/  @!P0 NANOSLEEP.SYNCS 0x989680 ;  /* 0x009896800000895d */ /* 0x002fea0003900000 */
[----:B------:R-:W1:Y:S02]  /*bb80*/  @!P0 SYNCS.PHASECHK.TRANS64 P0, [R6+URZ], R5 ;  /* 0x00000005060085a7 */ /* 0x000e64000800007f */
[----:B-1----:R-:W-:Y:S05]  /*bb90*/  @!P0 BRA `(.L_x_314) ;  /* 0xfffffffc00f08947 */ /* 0x002fea000383ffff */
[----:B------:R-:W-:Y:S05]  /*bba0*/  BRA `(.L_x_330) ;  /* 0xfffffff800b87947 */ /* 0x000fea000383ffff */
.L_x_315:
[----:B-1----:R1:W2:Y:S02]  /*bbb0*/  SYNCS.PHASECHK.TRANS64.TRYWAIT P0, [R9+URZ], R4 ;  /* 0x00000004090075a7 */ /* 0x0022a4000800017f */
[----:B--2---:R-:W-:Y:S05]  /*bbc0*/  @!P0 NANOSLEEP.SYNCS 0x989680 ;  /* 0x009896800000895d */ /* 0x004fea0003900000 */
[----:B------:R-:W2:Y:S02]  /*bbd0*/  @!P0 SYNCS.PHASECHK.TRANS64 P0, [R9+URZ], R4 ;  /* 0x00000004090085a7 */ /* 0x000ea4000800007f */
[----:B--2---:R-:W-:Y:S05]  /*bbe0*/  @!P0 BRA `(.L_x_315) ;  /* 0xfffffffc00f08947 */ /* 0x004fea000383ffff */
[----:B------:R-:W-:Y:S05]  /*bbf0*/  BRA `(.L_x_331) ;  /* 0xfffffff800c07947 */ /* 0x000fea000383ffff */
.L_x_332:
[----:B------:R-:W-:-:S00]  /*bc00*/  BRA `(.L_x_332) ;  /* 0xfffffffc00fc7947 */ /* 0x000fc0000383ffff */
[----:B------:R-:W-:-:S00]  /*bc10*/  NOP ;  /* 0x0000000000007918 */ /* 0x000fc00000000000 */
        /* <DEDUP_REMOVED lines=14> */
.L_x_333:


//--------------------- .nv.global.init           --------------------------
	.section	.nv.global.init,"aw",@progbits
.nv.global.init:
	.type		$str$22,@object
	.size		$str$22,($str$23 - $str$22)
$str$22:
        /*0000*/ 	.byte	0x6b, 0x5f, 0x74, 0x69, 0x6c, 0x65, 0x5f, 0x63, 0x6f, 0x75, 0x6e, 0x74, 0x20, 0x3e, 0x3d, 0x20
        /*0010*/ 	.byte	0x31, 0x00
	.type		$str$23,@object
	.size		$str$23,(__unnamed_1 - $str$23)
$str$23:
        /*0012*/ 	.byte	0x2f, 0x74, 0x6d, 0x70, 0x2f, 0x63, 0x75, 0x74, 0x6c, 0x61, 0x73, 0x73, 0x5f, 0x73, 0x77, 0x65
        /*0022*/ 	.byte	0x65, 0x70, 0x5f, 0x73, 0x72, 0x63, 0x2f, 0x69, 0x6e, 0x63, 0x6c, 0x75, 0x64, 0x65, 0x2f, 0x63
        /*0032*/ 	.byte	0x75, 0x74, 0x6c, 0x61, 0x73, 0x73, 0x2f, 0x67, 0x65, 0x6d, 0x6d, 0x2f, 0x63, 0x6f, 0x6c, 0x6c
        /*0042*/ 	.byte	0x65, 0x63, 0x74, 0x69, 0x76, 0x65, 0x2f, 0x73, 0x6d, 0x39, 0x30, 0x5f, 0x6d, 0x6d, 0x61, 0x5f
        /*0052*/ 	.byte	0x74, 0x6d, 0x61, 0x5f, 0x67, 0x6d, 0x6d, 0x61, 0x5f, 0x73, 0x73, 0x5f, 0x77, 0x61, 0x72, 0x70
        /*0062*/ 	.byte	0x73, 0x70, 0x65, 0x63, 0x69, 0x61, 0x6c, 0x69, 0x7a, 0x65, 0x64, 0x2e, 0x68, 0x70, 0x70, 0x00
	.type		__unnamed_1,@object
	.size		__unnamed_1,(.L_0 - __unnamed_1)
__unnamed_1:
        /*0072*/ 	.byte	0x76, 0x6f, 0x69, 0x64, 0x20, 0x63, 0x75, 0x74, 0x6c, 0x61, 0x73, 0x73, 0x3a, 0x3a, 0x67, 0x65
        /* <DEDUP_REMOVED lines=179> */
        /*0bb2*/ 	.byte	0x65, 0x3a, 0x3a, 0x69, 0x64, 0x65, 0x6e, 0x74, 0x69, 0x74, 0x79, 0x5d, 0x00
.L_0:


//--------------------- .nv.shared._ZN7cutlass13device_kernelINS_4gemm6kernel13GemmUniversalIN4cute5tupleIJiiiiEEENS1_10collective13CollectiveMmaINS1_34MainloopSm90TmaGmmaWarpSpecializedILi9ENS5_IJNS4_1CILi1EEESB_SB_EEENS1_35KernelTmaWarpSpecializedCooperativeEEENS5_IJNSA_ILi128EEENSA_ILi256EEENSA_ILi32EEEEEENS_6half_tENS5_IJSB_llEEESJ_NS5_IJlSB_lEEENS4_8TiledMMAINS4_8MMA_AtomIJNS4_4SM904GMMA26MMA_64x256x16_F32F16F16_SSILNSP_5MajorE1ELSR_0ELNSP_7ScaleInE1ELSS_1EEEEEENS4_6LayoutINS5_IJNSA_ILi2EEESB_SB_EEENS5_IJSB_NSA_ILi0EEESY_EEEEENS5_IJNS4_10UnderscoreES11_S11_EEEEENS4_13SM90_TMA_LOADENS4_14ComposedLayoutINS4_7SwizzleILi3ELi4ELi3EEENS4_18smem_ptr_flag_bitsILi16EEENSV_INS5_IJNSA_ILi64EEENSA_ILi8EEEEEENS5_IJSB_S1A_EEEEEEEvNS4_8identityES14_NS15_INS16_ILi2ELi4ELi3EEES19_NSV_INS5_IJS1B_SH_EEENS5_IJSH_SB_EEEEEEEvS1G_EENS_8epilogue10collective6detail29Sm90TmaWarpSpecializedAdapterINS1O_15DefaultEpilogueISJ_SL_SL_NS1N_6thread17LinearCombinationISJ_Li1EffLNS1S_9ScaleType4KindE0ELNS_15FloatRoundStyleE2ESJ_EENS1_15EpilogueDefaultEEEEEvvEEEEvNT_6ParamsE --------------------------
	.section	.nv.shared._ZN7cutlass13device_kernelINS_4gemm6kernel13GemmUniversalIN4cute5tupleIJiiiiEEENS1_10collective13CollectiveMmaINS1_34MainloopSm90TmaGmmaWarpSpecializedILi9ENS5_IJNS4_1CILi1EEESB_SB_EEENS1_35KernelTmaWarpSpecializedCooperativeEEENS5_IJNSA_ILi128EEENSA_ILi256EEENSA_ILi32EEEEEENS_6half_tENS5_IJSB_llEEESJ_NS5_IJlSB_lEEENS4_8TiledMMAINS4_8MMA_AtomIJNS4_4SM904GMMA26MMA_64x256x16_F32F16F16_SSILNSP_5MajorE1ELSR_0ELNSP_7ScaleInE1ELSS_1EEEEEENS4_6LayoutINS5_IJNSA_ILi2EEESB_SB_EEENS5_IJSB_NSA_ILi0EEESY_EEEEENS5_IJNS4_10UnderscoreES11_S11_EEEEENS4_13SM90_TMA_LOADENS4_14ComposedLayoutINS4_7SwizzleILi3ELi4ELi3EEENS4_18smem_ptr_flag_bitsILi16EEENSV_INS5_IJNSA_ILi64EEENSA_ILi8EEEEEENS5_IJSB_S1A_EEEEEEEvNS4_8identityES14_NS15_INS16_ILi2ELi4ELi3EEES19_NSV_INS5_IJS1B_SH_EEENS5_IJSH_SB_EEEEEEEvS1G_EENS_8epilogue10collective6detail29Sm90TmaWarpSpecializedAdapterINS1O_15DefaultEpilogueISJ_SL_SL_NS1N_6thread17LinearCombinationISJ_Li1EffLNS1S_9ScaleType4KindE0ELNS_15FloatRoundStyleE2ESJ_EENS1_15EpilogueDefaultEEEEEvvEEEEvNT_6ParamsE,"aw",@nobits
	.sectionflags	@""
	.align	16
	.zero		1024


//--------------------- .nv.shared.reserved.0     --------------------------
	.section	.nv.shared.reserved.0,"aw",@nobits
	.weak		__nv_reservedSMEM_offset_0_alias
	.size		__nv_reservedSMEM_offset_0_alias, 0, 0
	.other		__nv_reservedSMEM_offset_0_alias,@"STO_CUDA_RESERVED_SHARED STV_DEFAULT"
__nv_reservedSMEM_offset_0_alias:
	.zero		0


//--------------------- .nv.global                --------------------------
	.section	.nv.global,"aw",@nobits
.nv.global:
	.type		_ZN39_INTERNAL_efbd8e38_4_k_cu_84072405_29374cute1_E,@object
	.size		_ZN39_INTERNAL_efbd8e38_4_k_cu_84072405_29374cute1_E,(_ZN39_INTERNAL_efbd8e38_4_k_cu_84072405_29374cuda3std3__45__cpo6cbeginE - _ZN39_INTERNAL_efbd8e38_4_k_cu_84072405_29374cute1_E)
_ZN39_INTERNAL_efbd8e38_4_k_cu_84072405_29374cute1_E:
	.zero		1
	.type		_ZN39_INTERNAL_efbd8e38_4_k_cu_84072405_29374cuda3std3__45__cpo6cbeginE,@object
	.size		_ZN39_INTERNAL_efbd8e38_4_k_cu_84072405_29374cuda3std3__45__cpo6cbeginE,(_ZN39_INTERNAL_efbd8e38_4_k_cu_84072405_29374cuda3std3__48in_placeE - _ZN39_INTERNAL_efbd8e38_4_k_cu_84072405_29374cuda3std3__45__cpo6cbeginE)
_ZN39_INTERNAL_efbd8e38_4_k_cu_84072405_29374cuda3std3__45__cpo6cbeginE:
	.zero		1
	.type		_ZN39_INTERNAL_efbd8e38_4_k_cu_84072405_29374cuda3std3__48in_placeE,@object
	.size		_ZN39_INTERNAL_efbd8e38_4_k_cu_84072405_29374cuda3std3__48in_placeE,(_ZN39_INTERNAL_efbd8e38_4_k_cu_84072405_29374cuda3std6ranges3__45__cpo9iter_moveE - _ZN39_INTERNAL_efbd8e38_4_k_cu_84072405_29374cuda3std3__48in_placeE)
_ZN39_INTERNAL_efbd8e38_4_k_cu_84072405_29374cuda3std3__48in_placeE:
	.zero		1
	.type		_ZN39_INTERNAL_efbd8e38_4_k_cu_84072405_29374cuda3std6ranges3__45__cpo9iter_moveE,@object
	.size		_ZN39_INTERNAL_efbd8e38_4_k_cu_84072405_29374cuda3std6ranges3__45__cpo9iter_moveE,(_ZN39_INTERNAL_efbd8e38_4_k_cu_84072405_29374cuda3std3__45__cpo5beginE - _ZN39_INTERNAL_efbd8e38_4_k_cu_84072405_29374cuda3std6ranges3__45__cpo9iter_moveE)
_ZN39_INTERNAL_efbd8e38_4_k_cu_84072405_29374cuda3std6ranges3__45__cpo9iter_moveE:
	.zero		1
	.type		_ZN39_INTERNAL_efbd8e38_4_k_cu_84072405_29374cuda3std3__45__cpo5beginE,@object
	.size		_ZN39_INTERNAL_efbd8e38_4_k_cu_84072405_29374cuda3std3__45__cpo5beginE,(_ZN39_INTERNAL_efbd8e38_4_k_cu_84072405_29374cuda3std3__441_GLOBAL__N__efbd8e38_4_k_cu_84072405_29376ignoreE - _ZN39_INTERNAL_efbd8e38_4_k_cu_84072405_29374cuda3std3__45__cpo5beginE)
_ZN39_INTERNAL_efbd8e38_4_k_cu_84072405_29374cuda3std3__45__cpo5beginE:
	.zero		1
	.type		_ZN39_INTERNAL_efbd8e38_4_k_cu_84072405_29374cuda3std3__441_GLOBAL__N__efbd8e38_4_k_cu_84072405_29376ignoreE,@object
	.size		_ZN39_INTERNAL_efbd8e38_4_k_cu_84072405_29374cuda3std3__441_GLOBAL__N__efbd8e38_4_k_cu_84072405_29376ignoreE,(_ZN39_INTERNAL_efbd8e38_4_k_cu_84072405_29374cute7productE - _ZN39_INTERNAL_efbd8e38_4_k_cu_84072405_29374cuda3std3__441_GLOBAL__N__efbd8e38_4_k_cu_84072405_29376ignoreE)
_ZN39_INTERNAL_efbd8e38_4_k_cu_84072405_29374cuda3std3__441_GLOBAL__N__efbd8e38_4_k_cu_84072405_29376ignoreE:
	.zero		1
	.type		_ZN39_INTERNAL_efbd8e38_4_k_cu_84072405_29374cute7productE,@object
	.size		_ZN39_INTERNAL_efbd8e38_4_k_cu_84072405_29374cute7productE,(_ZN39_INTERNAL_efbd8e38_4_k_cu_84072405_29374cuda3std3__45__cpo3endE - _ZN39_INTERNAL_efbd8e38_4_k_cu_84072405_29374cute7productE)
_ZN39_INTERNAL_efbd8e38_4_k_cu_84072405_29374cute7productE:
	.zero		1
	.type		_ZN39_INTERNAL_efbd8e38_4_k_cu_84072405_29374cuda3std3__45__cpo3endE,@object
	.size		_ZN39_INTERNAL_efbd8e38_4_k_cu_84072405_29374cuda3std3__45__cpo3endE,(_ZN39_INTERNAL_efbd8e38_4_k_cu_84072405_29374cuda3std3__419piecewise_constructE - _ZN39_INTERNAL_efbd8e38_4_k_cu_84072405_29374cuda3std3__45__cpo3endE)
_ZN39_INTERNAL_efbd8e38_4_k_cu_84072405_29374cuda3std3__45__cpo3endE:
	.zero		1
	.type		_ZN39_INTERNAL_efbd8e38_4_k_cu_84072405_29374cuda3std3__419piecewise_constructE,@object
	.size		_ZN39_INTERNAL_efbd8e38_4_k_cu_84072405_29374cuda3std3__419piecewise_constructE,(_ZN39_INTERNAL_efbd8e38_4_k_cu_84072405_29374cuda3std3__45__cpo4cendE - _ZN39_INTERNAL_efbd8e38_4_k_cu_84072405_29374cuda3std3__419piecewise_constructE)
_ZN39_INTERNAL_efbd8e38_4_k_cu_84072405_29374cuda3std3__419piecewise_constructE:
	.zero		1
	.type		_ZN39_INTERNAL_efbd8e38_4_k_cu_84072405_29374cuda3std3__45__cpo4cendE,@object
	.size		_ZN39_INTERNAL_efbd8e38_4_k_cu_84072405_29374cuda3std3__45__cpo4cendE,(_ZN39_INTERNAL_efbd8e38_4_k_cu_84072405_29374cuda3std6ranges3__45__cpo4swapE - _ZN39_INTERNAL_efbd8e38_4_k_cu_84072405_29374cuda3std3__45__cpo4cendE)
_ZN39_INTERNAL_efbd8e38_4_k_cu_84072405_29374cuda3std3__45__cpo4cendE:
	.zero		1
	.type		_ZN39_INTERNAL_efbd8e38_4_k_cu_84072405_29374cuda3std6ranges3__45__cpo4swapE,@object
	.size		_ZN39_INTERNAL_efbd8e38_4_k_cu_84072405_29374cuda3std6ranges3__45__cpo4swapE,(.L_8 - _ZN39_INTERNAL_efbd8e38_4_k_cu_84072405_29374cuda3std6ranges3__45__cpo4swapE)
_ZN39_INTERNAL_efbd8e38_4_k_cu_84072405_29374cuda3std6ranges3__45__cpo4swapE:
	.zero		1
.L_8:


//--------------------- .nv.constant0._ZN7cutlass13device_kernelINS_4gemm6kernel13GemmUniversalIN4cute5tupleIJiiiiEEENS1_10collective13CollectiveMmaINS1_34MainloopSm90TmaGmmaWarpSpecializedILi9ENS5_IJNS4_1CILi1EEESB_SB_EEENS1_35KernelTmaWarpSpecializedCooperativeEEENS5_IJNSA_ILi128EEENSA_ILi256EEENSA_ILi32EEEEEENS_6half_tENS5_IJSB_llEEESJ_NS5_IJlSB_lEEENS4_8TiledMMAINS4_8MMA_AtomIJNS4_4SM904GMMA26MMA_64x256x16_F32F16F16_SSILNSP_5MajorE1ELSR_0ELNSP_7ScaleInE1ELSS_1EEEEEENS4_6LayoutINS5_IJNSA_ILi2EEESB_SB_EEENS5_IJSB_NSA_ILi0EEESY_EEEEENS5_IJNS4_10UnderscoreES11_S11_EEEEENS4_13SM90_TMA_LOADENS4_14ComposedLayoutINS4_7SwizzleILi3ELi4ELi3EEENS4_18smem_ptr_flag_bitsILi16EEENSV_INS5_IJNSA_ILi64EEENSA_ILi8EEEEEENS5_IJSB_S1A_EEEEEEEvNS4_8identityES14_NS15_INS16_ILi2ELi4ELi3EEES19_NSV_INS5_IJS1B_SH_EEENS5_IJSH_SB_EEEEEEEvS1G_EENS_8epilogue10collective6detail29Sm90TmaWarpSpecializedAdapterINS1O_15DefaultEpilogueISJ_SL_SL_NS1N_6thread17LinearCombinationISJ_Li1EffLNS1S_9ScaleType4KindE0ELNS_15FloatRoundStyleE2ESJ_EENS1_15EpilogueDefaultEEEEEvvEEEEvNT_6ParamsE --------------------------
	.section	.nv.constant0._ZN7cutlass13device_kernelINS_4gemm6kernel13GemmUniversalIN4cute5tupleIJiiiiEEENS1_10collective13CollectiveMmaINS1_34MainloopSm90TmaGmmaWarpSpecializedILi9ENS5_IJNS4_1CILi1EEESB_SB_EEENS1_35KernelTmaWarpSpecializedCooperativeEEENS5_IJNSA_ILi128EEENSA_ILi256EEENSA_ILi32EEEEEENS_6half_tENS5_IJSB_llEEESJ_NS5_IJlSB_lEEENS4_8TiledMMAINS4_8MMA_AtomIJNS4_4SM904GMMA26MMA_64x256x16_F32F16F16_SSILNSP_5MajorE1ELSR_0ELNSP_7ScaleInE1ELSS_1EEEEEENS4_6LayoutINS5_IJNSA_ILi2EEESB_SB_EEENS5_IJSB_NSA_ILi0EEESY_EEEEENS5_IJNS4_10UnderscoreES11_S11_EEEEENS4_13SM90_TMA_LOADENS4_14ComposedLayoutINS4_7SwizzleILi3ELi4ELi3EEENS4_18smem_ptr_flag_bitsILi16EEENSV_INS5_IJNSA_ILi64EEENSA_ILi8EEEEEENS5_IJSB_S1A_EEEEEEEvNS4_8identityES14_NS15_INS16_ILi2ELi4ELi3EEES19_NSV_INS5_IJS1B_SH_EEENS5_IJSH_SB_EEEEEEEvS1G_EENS_8epilogue10collective6detail29Sm90TmaWarpSpecializedAdapterINS1O_15DefaultEpilogueISJ_SL_SL_NS1N_6thread17LinearCombinationISJ_Li1EffLNS1S_9ScaleType4KindE0ELNS_15FloatRoundStyleE2ESJ_EENS1_15EpilogueDefaultEEEEEvvEEEEvNT_6ParamsE,"a",@progbits
	.sectionflags	@""
	.align	4
.nv.constant0._ZN7cutlass13device_kernelINS_4gemm6kernel13GemmUniversalIN4cute5tupleIJiiiiEEENS1_10collective13CollectiveMmaINS1_34MainloopSm90TmaGmmaWarpSpecializedILi9ENS5_IJNS4_1CILi1EEESB_SB_EEENS1_35KernelTmaWarpSpecializedCooperativeEEENS5_IJNSA_ILi128EEENSA_ILi256EEENSA_ILi32EEEEEENS_6half_tENS5_IJSB_llEEESJ_NS5_IJlSB_lEEENS4_8TiledMMAINS4_8MMA_AtomIJNS4_4SM904GMMA26MMA_64x256x16_F32F16F16_SSILNSP_5MajorE1ELSR_0ELNSP_7ScaleInE1ELSS_1EEEEEENS4_6LayoutINS5_IJNSA_ILi2EEESB_SB_EEENS5_IJSB_NSA_ILi0EEESY_EEEEENS5_IJNS4_10UnderscoreES11_S11_EEEEENS4_13SM90_TMA_LOADENS4_14ComposedLayoutINS4_7SwizzleILi3ELi4ELi3EEENS4_18smem_ptr_flag_bitsILi16EEENSV_INS5_IJNSA_ILi64EEENSA_ILi8EEEEEENS5_IJSB_S1A_EEEEEEEvNS4_8identityES14_NS15_INS16_ILi2ELi4ELi3EEES19_NSV_INS5_IJS1B_SH_EEENS5_IJSH_SB_EEEEEEEvS1G_EENS_8epilogue10collective6detail29Sm90TmaWarpSpecializedAdapterINS1O_15DefaultEpilogueISJ_SL_SL_NS1N_6thread17LinearCombinationISJ_Li1EffLNS1S_9ScaleType4KindE0ELNS_15FloatRoundStyleE2ESJ_EENS1_15EpilogueDefaultEEEEEvvEEEEvNT_6ParamsE:
	.zero		1664


//--------------------- SYMBOLS --------------------------

	.type		.nv.reservedSmem.offset0,@object
	.size		.nv.reservedSmem.offset0,0x4
	.type		__assertfail,@function
